	.target	sm_90a

	.elftype	@"ET_EXEC"


//--------------------- .note.nv.tkinfo           --------------------------
	.section	.note.nv.tkinfo,"",@"SHT_NOTE"
	.sectionflags	@"SHF_NOTE_NV_TKINFO"
	.tkinfo
        /*0018*/ 	.word	0x00000002
        /*0030*/ 	.string	""
        /*0030*/ 	.string	"ptxas"
        /*0030*/ 	.string	"Cuda compilation tools, release 13.0, V13.0.88"
        /*0030*/ 	.string	"Build cuda_13.0.r13.0/compiler.36424714_0"
        /*0030*/ 	.string	"-arch sm_90a -m 64 "



//--------------------- .note.nv.cuinfo           --------------------------
	.section	.note.nv.cuinfo,"",@"SHT_NOTE"
	.sectionflags	@"SHF_NOTE_NV_CUINFO"
        /*0018*/ 	.short	0x0002
        /*001a*/ 	.short	0x005a
        /*001c*/ 	.short	0x0082
	.zero		2


//--------------------- .nv.info                  --------------------------
	.section	.nv.info,"",@"SHT_CUDA_INFO"
	.align	4


	//----- nvinfo : EIATTR_REGCOUNT
	.align		4
        /*0000*/ 	.byte	0x04, 0x2f
        /*0002*/ 	.short	(.L_15 - .L_14)
	.align		4
.L_14:
        /*0004*/ 	.word	index@(_ZN7cutlass13device_kernelINS_4gemm6kernel13GemmUniversalIN4cute5tupleIJiiiiEEENS1_10collective13CollectiveMmaINS1_34MainloopSm90TmaGmmaWarpSpecializedILi5ENS5_IJNS4_1CILi2EEESB_NSA_ILi1EEEEEENS1_32KernelTmaWarpSpecializedPingpongEEENS5_IJNSA_ILi64EEENSA_ILi256EEENSA_ILi128EEEEEEaNS5_IJlSC_lEEEaSK_NS4_8TiledMMAINS4_8MMA_AtomIJNS4_4SM904GMMA27MMA_64x256x32_S32S8S8_SS_TNEEEENS4_6LayoutINS5_IJSC_SC_SC_EEENS5_IJNSA_ILi0EEEST_ST_EEEEENS5_IJNS4_10UnderscoreESW_SW_EEEEENS4_23SM90_TMA_LOAD_MULTICASTENS4_14ComposedLayoutINS4_7SwizzleILi3ELi4ELi3EEENS4_18smem_ptr_flag_bitsILi8EEENSR_INS5_IJNSA_ILi8EEESI_EEENS5_IJSI_SC_EEEEEEEvNS4_8identityESZ_S19_vS1A_EENS_8epilogue10collective6detail29Sm90TmaWarpSpecializedAdapterINS1D_15DefaultEpilogueIaSK_SK_NS1C_6thread17LinearCombinationIaLi1EiiLNS1H_9ScaleType4KindE0ELNS_15FloatRoundStyleE2EaEENS1_15EpilogueDefaultEEEEEvvEEEEvNT_6ParamsE)
        /*0008*/ 	.word	0x000000a8


	//----- nvinfo : EIATTR_FRAME_SIZE
	.align		4
.L_15:
        /*000c*/ 	.byte	0x04, 0x11
        /*000e*/ 	.short	(.L_17 - .L_16)
	.align		4
.L_16:
        /*0010*/ 	.word	index@(_ZN7cutlass13device_kernelINS_4gemm6kernel13GemmUniversalIN4cute5tupleIJiiiiEEENS1_10collective13CollectiveMmaINS1_34MainloopSm90TmaGmmaWarpSpecializedILi5ENS5_IJNS4_1CILi2EEESB_NSA_ILi1EEEEEENS1_32KernelTmaWarpSpecializedPingpongEEENS5_IJNSA_ILi64EEENSA_ILi256EEENSA_ILi128EEEEEEaNS5_IJlSC_lEEEaSK_NS4_8TiledMMAINS4_8MMA_AtomIJNS4_4SM904GMMA27MMA_64x256x32_S32S8S8_SS_TNEEEENS4_6LayoutINS5_IJSC_SC_SC_EEENS5_IJNSA_ILi0EEEST_ST_EEEEENS5_IJNS4_10UnderscoreESW_SW_EEEEENS4_23SM90_TMA_LOAD_MULTICASTENS4_14ComposedLayoutINS4_7SwizzleILi3ELi4ELi3EEENS4_18smem_ptr_flag_bitsILi8EEENSR_INS5_IJNSA_ILi8EEESI_EEENS5_IJSI_SC_EEEEEEEvNS4_8identityESZ_S19_vS1A_EENS_8epilogue10collective6detail29Sm90TmaWarpSpecializedAdapterINS1D_15DefaultEpilogueIaSK_SK_NS1C_6thread17LinearCombinationIaLi1EiiLNS1H_9ScaleType4KindE0ELNS_15FloatRoundStyleE2EaEENS1_15EpilogueDefaultEEEEEvvEEEEvNT_6ParamsE)
        /*0014*/ 	.word	0x00000008


	//----- nvinfo : EIATTR_MIN_STACK_SIZE
	.align		4
.L_17:
        /*0018*/ 	.byte	0x04, 0x12
        /*001a*/ 	.short	(.L_19 - .L_18)
	.align		4
.L_18:
        /*001c*/ 	.word	index@(_ZN7cutlass13device_kernelINS_4gemm6kernel13GemmUniversalIN4cute5tupleIJiiiiEEENS1_10collective13CollectiveMmaINS1_34MainloopSm90TmaGmmaWarpSpecializedILi5ENS5_IJNS4_1CILi2EEESB_NSA_ILi1EEEEEENS1_32KernelTmaWarpSpecializedPingpongEEENS5_IJNSA_ILi64EEENSA_ILi256EEENSA_ILi128EEEEEEaNS5_IJlSC_lEEEaSK_NS4_8TiledMMAINS4_8MMA_AtomIJNS4_4SM904GMMA27MMA_64x256x32_S32S8S8_SS_TNEEEENS4_6LayoutINS5_IJSC_SC_SC_EEENS5_IJNSA_ILi0EEEST_ST_EEEEENS5_IJNS4_10UnderscoreESW_SW_EEEEENS4_23SM90_TMA_LOAD_MULTICASTENS4_14ComposedLayoutINS4_7SwizzleILi3ELi4ELi3EEENS4_18smem_ptr_flag_bitsILi8EEENSR_INS5_IJNSA_ILi8EEESI_EEENS5_IJSI_SC_EEEEEEEvNS4_8identityESZ_S19_vS1A_EENS_8epilogue10collective6detail29Sm90TmaWarpSpecializedAdapterINS1D_15DefaultEpilogueIaSK_SK_NS1C_6thread17LinearCombinationIaLi1EiiLNS1H_9ScaleType4KindE0ELNS_15FloatRoundStyleE2EaEENS1_15EpilogueDefaultEEEEEvvEEEEvNT_6ParamsE)
        /*0020*/ 	.word	0x00000008
.L_19:


//--------------------- .nv.compat                --------------------------
	.section	.nv.compat,"",@"SHT_CUDA_COMPAT_INFO"
	.align	4
        /*0000*/ 	.byte	0x02, 0x09, 0x01, 0x00, 0x02, 0x02, 0x04, 0x00, 0x02, 0x05, 0x05, 0x00, 0x03, 0x07, 0x01, 0x01
        /*0010*/ 	.byte	0x02, 0x03, 0x01, 0x00, 0x02, 0x06, 0x01, 0x00, 0x04, 0x0b, 0x08, 0x00, 0x00, 0x00, 0x00, 0x00
        /*0020*/ 	.byte	0x00, 0x00, 0x00, 0x00


//--------------------- .nv.info._ZN7cutlass13device_kernelINS_4gemm6kernel13GemmUniversalIN4cute5tupleIJiiiiEEENS1_10collective13CollectiveMmaINS1_34MainloopSm90TmaGmmaWarpSpecializedILi5ENS5_IJNS4_1CILi2EEESB_NSA_ILi1EEEEEENS1_32KernelTmaWarpSpecializedPingpongEEENS5_IJNSA_ILi64EEENSA_ILi256EEENSA_ILi128EEEEEEaNS5_IJlSC_lEEEaSK_NS4_8TiledMMAINS4_8MMA_AtomIJNS4_4SM904GMMA27MMA_64x256x32_S32S8S8_SS_TNEEEENS4_6LayoutINS5_IJSC_SC_SC_EEENS5_IJNSA_ILi0EEEST_ST_EEEEENS5_IJNS4_10UnderscoreESW_SW_EEEEENS4_23SM90_TMA_LOAD_MULTICASTENS4_14ComposedLayoutINS4_7SwizzleILi3ELi4ELi3EEENS4_18smem_ptr_flag_bitsILi8EEENSR_INS5_IJNSA_ILi8EEESI_EEENS5_IJSI_SC_EEEEEEEvNS4_8identityESZ_S19_vS1A_EENS_8epilogue10collective6detail29Sm90TmaWarpSpecializedAdapterINS1D_15DefaultEpilogueIaSK_SK_NS1C_6thread17LinearCombinationIaLi1EiiLNS1H_9ScaleType4KindE0ELNS_15FloatRoundStyleE2EaEENS1_15EpilogueDefaultEEEEEvvEEEEvNT_6ParamsE --------------------------
	.section	.nv.info._ZN7cutlass13device_kernelINS_4gemm6kernel13GemmUniversalIN4cute5tupleIJiiiiEEENS1_10collective13CollectiveMmaINS1_34MainloopSm90TmaGmmaWarpSpecializedILi5ENS5_IJNS4_1CILi2EEESB_NSA_ILi1EEEEEENS1_32KernelTmaWarpSpecializedPingpongEEENS5_IJNSA_ILi64EEENSA_ILi256EEENSA_ILi128EEEEEEaNS5_IJlSC_lEEEaSK_NS4_8TiledMMAINS4_8MMA_AtomIJNS4_4SM904GMMA27MMA_64x256x32_S32S8S8_SS_TNEEEENS4_6LayoutINS5_IJSC_SC_SC_EEENS5_IJNSA_ILi0EEEST_ST_EEEEENS5_IJNS4_10UnderscoreESW_SW_EEEEENS4_23SM90_TMA_LOAD_MULTICASTENS4_14ComposedLayoutINS4_7SwizzleILi3ELi4ELi3EEENS4_18smem_ptr_flag_bitsILi8EEENSR_INS5_IJNSA_ILi8EEESI_EEENS5_IJSI_SC_EEEEEEEvNS4_8identityESZ_S19_vS1A_EENS_8epilogue10collective6detail29Sm90TmaWarpSpecializedAdapterINS1D_15DefaultEpilogueIaSK_SK_NS1C_6thread17LinearCombinationIaLi1EiiLNS1H_9ScaleType4KindE0ELNS_15FloatRoundStyleE2EaEENS1_15EpilogueDefaultEEEEEvvEEEEvNT_6ParamsE,"",@"SHT_CUDA_INFO"
	.sectionflags	@""
	.align	4


	//----- nvinfo : EIATTR_CUDA_API_VERSION
	.align		4
        /*0000*/ 	.byte	0x04, 0x37
        /*0002*/ 	.short	(.L_21 - .L_20)
.L_20:
        /*0004*/ 	.word	0x00000082


	//----- nvinfo : EIATTR_KPARAM_INFO
	.align		4
.L_21:
        /*0008*/ 	.byte	0x04, 0x17
        /*000a*/ 	.short	(.L_23 - .L_22)
.L_22:
        /*000c*/ 	.word	0x00000000
        /*0010*/ 	.short	0x0000
        /*0012*/ 	.short	0x0070
        /*0014*/ 	.byte	0x00, 0xf0, 0x01, 0x10


	//----- nvinfo : EIATTR_SPARSE_MMA_MASK
	.align		4
.L_23:
        /*0018*/ 	.byte	0x03, 0x50
        /*001a*/ 	.short	0x0000


	//----- nvinfo : EIATTR_MAXREG_COUNT
	.align		4
        /*001c*/ 	.byte	0x03, 0x1b
        /*001e*/ 	.short	0x00a8


	//----- nvinfo : EIATTR_NUM_BARRIERS
	.align		4
        /*0020*/ 	.byte	0x02, 0x4c
        /*0022*/ 	.byte	0x01
	.zero		1


	//----- nvinfo : EIATTR_EXTERNS
	.align		4
        /*0024*/ 	.byte	0x04, 0x0f
        /*0026*/ 	.short	(.L_25 - .L_24)


	//   ....[0]....
	.align		4
.L_24:
        /*0028*/ 	.word	index@(__assertfail)


	//----- nvinfo : EIATTR_ANNOTATIONS
	.align		4
.L_25:
        /*002c*/ 	.byte	0x04, 0x55
        /*002e*/ 	.short	(.L_27 - .L_26)


	//   ....[0]....
.L_26:
        /*0030*/ 	.word	0x00000001
        /*0034*/ 	.byte	0xd0, 0x0d, 0x00, 0x00, 0x01, 0x00, 0x00, 0x00, 0xc0, 0x85, 0x00, 0x00, 0x01, 0x00, 0x00, 0x00
        /*0044*/ 	.byte	0x30, 0x93, 0x00, 0x00


	//----- nvinfo : EIATTR_MERCURY_ISA_VERSION
	.align		4
.L_27:
        /*0048*/ 	.byte	0x03, 0x5f
        /*004a*/ 	.short	0x0101


	//----- nvinfo : EIATTR_INT_WARP_WIDE_INSTR_OFFSETS
	.align		4
        /*004c*/ 	.byte	0x04, 0x31
        /*004e*/ 	.short	(.L_29 - .L_28)


	//   ....[0]....
.L_28:
        /*0050*/ 	.word	0x00000530


	//   ....[1]....
        /*0054*/ 	.word	0x000005b0


	//   ....[2]....
        /*0058*/ 	.word	0x000006b0


	//   ....[3]....
        /*005c*/ 	.word	0x000006c0


	//   ....[4]....
        /*0060*/ 	.word	0x000006e0


	//   ....[5]....
        /*0064*/ 	.word	0x00000780


	//   ....[6]....
        /*0068*/ 	.word	0x00000790


	//   ....[7]....
        /*006c*/ 	.word	0x000007e0


	//   ....[8]....
        /*0070*/ 	.word	0x00002040


	//----- nvinfo : EIATTR_COOP_GROUP_MASK_REGIDS
	.align		4
.L_29:
        /*0074*/ 	.byte	0x04, 0x29
        /*0076*/ 	.short	(.L_31 - .L_30)


	//   ....[0]....
.L_30:
        /*0078*/ 	.word	0xffffffff


	//   ....[1]....
        /*007c*/ 	.word	0xffffffff


	//   ....[2]....
        /*0080*/ 	.word	0xffffffff


	//   ....[3]....
        /*0084*/ 	.word	0xffffffff


	//   ....[4]....
        /*0088*/ 	.word	0xffffffff


	//   ....[5]....
        /*008c*/ 	.word	0xffffffff


	//   ....[6]....
        /*0090*/ 	.word	0xffffffff


	//----- nvinfo : EIATTR_COOP_GROUP_INSTR_OFFSETS
	.align		4
.L_31:
        /*0094*/ 	.byte	0x04, 0x28
        /*0096*/ 	.short	(.L_33 - .L_32)


	//   ....[0]....
.L_32:
        /*0098*/ 	.word	0x00000070


	//   ....[1]....
        /*009c*/ 	.word	0x00000080


	//   ....[2]....
        /*00a0*/ 	.word	0x00000140


	//   ....[3]....
        /*00a4*/ 	.word	0x00000310


	//   ....[4]....
        /*00a8*/ 	.word	0x00000350


	//   ....[5]....
        /*00ac*/ 	.word	0x000007d0


	//   ....[6]....
        /*00b0*/ 	.word	0x00000970


	//----- nvinfo : EIATTR_REG_RECONFIG
	.align		4
.L_33:
        /*00b4*/ 	.byte	0x01, 0x54
	.zero		2


	//----- nvinfo : EIATTR_SYSCALL_OFFSETS
	.align		4
        /*00b8*/ 	.byte	0x04, 0x46
        /*00ba*/ 	.short	(.L_35 - .L_34)


	//   ....[0]....
.L_34:
        /*00bc*/ 	.word	0x000017f0


	//----- nvinfo : EIATTR_MBARRIER_INSTR_OFFSETS
	.align		4
.L_35:
        /*00c0*/ 	.byte	0x04, 0x39
        /*00c2*/ 	.short	(.L_37 - .L_36)


	//   ....[0]....
.L_36:
        /*00c4*/ 	.word	0x00000260
        /*00c8*/ 	.word	0x000000ff
        /*00cc*/ 	.word	0x00000000
        /*00d0*/ 	.short	0x0100
        /*00d2*/ 	.byte	0x08
	.zero		1


	//   ....[1]....
        /*00d4*/ 	.word	0x00000270
        /*00d8*/ 	.word	0x000000ff
        /*00dc*/ 	.word	0x00000028
        /*00e0*/ 	.short	0x0100
        /*00e2*/ 	.byte	0x08
	.zero		1


	//   ....[2]....
        /*00e4*/ 	.word	0x00000280
        /*00e8*/ 	.word	0x000000ff
        /*00ec*/ 	.word	0x00000008
        /*00f0*/ 	.short	0x0100
        /*00f2*/ 	.byte	0x08
	.zero		1


	//   ....[3]....
        /*00f4*/ 	.word	0x00000290
        /*00f8*/ 	.word	0x000000ff
        /*00fc*/ 	.word	0x00000030
        /*0100*/ 	.short	0x0100
        /*0102*/ 	.byte	0x08
	.zero		1


	//   ....[4]....
        /*0104*/ 	.word	0x000002a0
        /*0108*/ 	.word	0x000000ff
        /*010c*/ 	.word	0x00000010
        /*0110*/ 	.short	0x0100
        /*0112*/ 	.byte	0x08
	.zero		1


	//   ....[5]....
        /*0114*/ 	.word	0x000002b0
        /*0118*/ 	.word	0x000000ff
        /*011c*/ 	.word	0x00000038
        /*0120*/ 	.short	0x0100
        /*0122*/ 	.byte	0x08
	.zero		1


	//   ....[6]....
        /*0124*/ 	.word	0x000002c0
        /*0128*/ 	.word	0x000000ff
        /*012c*/ 	.word	0x00000018
        /*0130*/ 	.short	0x0100
        /*0132*/ 	.byte	0x08
	.zero		1


	//   ....[7]....
        /*0134*/ 	.word	0x000002d0
        /*0138*/ 	.word	0x000000ff
        /*013c*/ 	.word	0x00000040
        /*0140*/ 	.short	0x0100
        /*0142*/ 	.byte	0x08
	.zero		1


	//   ....[8]....
        /*0144*/ 	.word	0x000002e0
        /*0148*/ 	.word	0x000000ff
        /*014c*/ 	.word	0x00000020
        /*0150*/ 	.short	0x0100
        /*0152*/ 	.byte	0x08
	.zero		1


	//   ....[9]....
        /*0154*/ 	.word	0x000002f0
        /*0158*/ 	.word	0x000000ff
        /*015c*/ 	.word	0x00000048
        /*0160*/ 	.short	0x0100
        /*0162*/ 	.byte	0x08
	.zero		1


	//   ....[10]....
        /*0164*/ 	.word	0x00000810
        /*0168*/ 	.word	0x000000ff
        /*016c*/ 	.word	0x00000080
        /*0170*/ 	.short	0x0100
        /*0172*/ 	.byte	0x08
	.zero		1


	//   ....[11]....
        /*0174*/ 	.word	0x000008a0
        /*0178*/ 	.word	0x000000ff
        /*017c*/ 	.word	0x00000088
        /*0180*/ 	.short	0x0100
        /*0182*/ 	.byte	0x08
	.zero		1


	//   ....[12]....
        /*0184*/ 	.word	0x000008f0
        /*0188*/ 	.word	0x000000ff
        /*018c*/ 	.word	0x00000060
        /*0190*/ 	.short	0x0100
        /*0192*/ 	.byte	0x09
	.zero		1


	//   ....[13]....
        /*0194*/ 	.word	0x00000900
        /*0198*/ 	.word	0x000000ff
        /*019c*/ 	.word	0x00000068
        /*01a0*/ 	.short	0x0100
        /*01a2*/ 	.byte	0x09
	.zero		1


	//   ....[14]....
        /*01a4*/ 	.word	0x00000910
        /*01a8*/ 	.word	0x000000ff
        /*01ac*/ 	.word	0x00000070
        /*01b0*/ 	.short	0x0100
        /*01b2*/ 	.byte	0x09
	.zero		1


	//   ....[15]....
        /*01b4*/ 	.word	0x00000920
        /*01b8*/ 	.word	0x000000ff
        /*01bc*/ 	.word	0x00000078
        /*01c0*/ 	.short	0x0100
        /*01c2*/ 	.byte	0x09
	.zero		1


	//   ....[16]....
        /*01c4*/ 	.word	0x000016d0
        /*01c8*/ 	.word	0x0000009f
        /*01cc*/ 	.word	0x00000000
        /*01d0*/ 	.short	0x010a
        /*01d2*/ 	.byte	0x2a
	.zero		1


	//   ....[17]....
        /*01d4*/ 	.word	0x00001880
        /*01d8*/ 	.word	0x00000003
        /*01dc*/ 	.word	0x00000000
        /*01e0*/ 	.short	0x010a
        /*01e2*/ 	.byte	0x3f
	.zero		1


	//   ....[18]....
        /*01e4*/ 	.word	0x000018e0
        /*01e8*/ 	.word	0x00000003
        /*01ec*/ 	.word	0x00000000
        /*01f0*/ 	.short	0x010a
        /*01f2*/ 	.byte	0x3f
	.zero		1


	//   ....[19]....
        /*01f4*/ 	.word	0x00001c40
        /*01f8*/ 	.word	0x000000ff
        /*01fc*/ 	.word	0x00000000
        /*0200*/ 	.short	0x010a
        /*0202*/ 	.byte	0x04
	.zero		1


	//   ....[20]....
        /*0204*/ 	.word	0x00001c80
        /*0208*/ 	.word	0x000000ff
        /*020c*/ 	.word	0x00000000
        /*0210*/ 	.short	0x010a
        /*0212*/ 	.byte	0x04
	.zero		1


	//   ....[21]....
        /*0214*/ 	.word	0x00001ee0
        /*0218*/ 	.word	0x00000004
        /*021c*/ 	.word	0x00000000
        /*0220*/ 	.short	0x0101
        /*0222*/ 	.byte	0x3f
	.zero		1


	//   ....[22]....
        /*0224*/ 	.word	0x00001fe0
        /*0228*/ 	.word	0x000000a0
        /*022c*/ 	.word	0x00000000
        /*0230*/ 	.short	0x0101
        /*0232*/ 	.byte	0x2d
	.zero		1


	//   ....[23]....
        /*0234*/ 	.word	0x000020e0
        /*0238*/ 	.word	0x00000000
        /*023c*/ 	.word	0x00000000
        /*0240*/ 	.short	0x0101
        /*0242*/ 	.byte	0x3f
	.zero		1


	//   ....[24]....
        /*0244*/ 	.word	0x000021a0
        /*0248*/ 	.word	0x0000009f
        /*024c*/ 	.word	0x00000010
        /*0250*/ 	.short	0x010a
        /*0252*/ 	.byte	0x2a
	.zero		1


	//   ....[25]....
        /*0254*/ 	.word	0x000085e0
        /*0258*/ 	.word	0x000000a2
        /*025c*/ 	.word	0x00000000
        /*0260*/ 	.short	0x0101
        /*0262*/ 	.byte	0x2d
	.zero		1


	//   ....[26]....
        /*0264*/ 	.word	0x00009080
        /*0268*/ 	.word	0x0000000a
        /*026c*/ 	.word	0x00000028
        /*0270*/ 	.short	0x010a
        /*0272*/ 	.byte	0x3f
	.zero		1


	//   ....[27]....
        /*0274*/ 	.word	0x00009440
        /*0278*/ 	.word	0x00000005
        /*027c*/ 	.word	0x00000088
        /*0280*/ 	.short	0x0101
        /*0282*/ 	.byte	0x3f
	.zero		1


	//   ....[28]....
        /*0284*/ 	.word	0x00009bc0
        /*0288*/ 	.word	0x00000009
        /*028c*/ 	.word	0x00000000
        /*0290*/ 	.short	0x010a
        /*0292*/ 	.byte	0x3f
	.zero		1


	//   ....[29]....
        /*0294*/ 	.word	0x00009c40
        /*0298*/ 	.word	0x00000008
        /*029c*/ 	.word	0x00000000
        /*02a0*/ 	.short	0x010a
        /*02a2*/ 	.byte	0x3f
	.zero		1


	//   ....[30]....
        /*02a4*/ 	.word	0x00009cd0
        /*02a8*/ 	.word	0x00000009
        /*02ac*/ 	.word	0x00000000
        /*02b0*/ 	.short	0x010a
        /*02b2*/ 	.byte	0x3f
	.zero		1


	//   ....[31]....
        /*02b4*/ 	.word	0x00009d60
        /*02b8*/ 	.word	0x00000006
        /*02bc*/ 	.word	0x00000000
        /*02c0*/ 	.short	0x010a
        /*02c2*/ 	.byte	0x3f
	.zero		1


	//   ....[32]....
        /*02c4*/ 	.word	0x00009df0
        /*02c8*/ 	.word	0x00000003
        /*02cc*/ 	.word	0x00000000
        /*02d0*/ 	.short	0x010a
        /*02d2*/ 	.byte	0x3f
	.zero		1


	//   ....[33]....
        /*02d4*/ 	.word	0x00009e50
        /*02d8*/ 	.word	0x000000a1
        /*02dc*/ 	.word	0x00000000
        /*02e0*/ 	.short	0x010a
        /*02e2*/ 	.byte	0x3f
	.zero		1


	//   ....[34]....
        /*02e4*/ 	.word	0x00009ea0
        /*02e8*/ 	.word	0x00000003
        /*02ec*/ 	.word	0x00000000
        /*02f0*/ 	.short	0x010a
        /*02f2*/ 	.byte	0x3f
	.zero		1


	//   ....[35]....
        /*02f4*/ 	.word	0x00009f00
        /*02f8*/ 	.word	0x00000005
        /*02fc*/ 	.word	0x00000000
        /*0300*/ 	.short	0x010a
        /*0302*/ 	.byte	0x3f
	.zero		1


	//   ....[36]....
        /*0304*/ 	.word	0x00009f50
        /*0308*/ 	.word	0x000000a1
        /*030c*/ 	.word	0x00000010
        /*0310*/ 	.short	0x010a
        /*0312*/ 	.byte	0x3f
	.zero		1


	//   ....[37]....
        /*0314*/ 	.word	0x0000a020
        /*0318*/ 	.word	0x0000000a
        /*031c*/ 	.word	0x00000028
        /*0320*/ 	.short	0x010a
        /*0322*/ 	.byte	0x3f
	.zero		1


	//   ....[38]....
        /*0324*/ 	.word	0x0000a0f0
        /*0328*/ 	.word	0x00000009
        /*032c*/ 	.word	0x00000000
        /*0330*/ 	.short	0x010a
        /*0332*/ 	.byte	0x3f
	.zero		1


	//   ....[39]....
        /*0334*/ 	.word	0x0000a140
        /*0338*/ 	.word	0x00000008
        /*033c*/ 	.word	0x00000000
        /*0340*/ 	.short	0x010a
        /*0342*/ 	.byte	0x3f
	.zero		1


	//   ....[40]....
        /*0344*/ 	.word	0x0000a190
        /*0348*/ 	.word	0x00000009
        /*034c*/ 	.word	0x00000000
        /*0350*/ 	.short	0x010a
        /*0352*/ 	.byte	0x3f
	.zero		1


	//   ....[41]....
        /*0354*/ 	.word	0x0000a1e0
        /*0358*/ 	.word	0x00000006
        /*035c*/ 	.word	0x00000000
        /*0360*/ 	.short	0x010a
        /*0362*/ 	.byte	0x3f
	.zero		1


	//----- nvinfo : EIATTR_NUM_MBARRIERS
	.align		4
.L_37:
        /*0364*/ 	.byte	0x03, 0x38
        /*0366*/ 	.short	0x0010


	//----- nvinfo : EIATTR_EXIT_INSTR_OFFSETS
	.align		4
        /*0368*/ 	.byte	0x04, 0x1c
        /*036a*/ 	.short	(.L_39 - .L_38)


	//   ....[0]....
.L_38:
        /*036c*/ 	.word	0x00001410


	//   ....[1]....
        /*0370*/ 	.word	0x00001470


	//   ....[2]....
        /*0374*/ 	.word	0x00008c70


	//   ....[3]....
        /*0378*/ 	.word	0x00008ca0


	//   ....[4]....
        /*037c*/ 	.word	0x00009e40


	//----- nvinfo : EIATTR_MAX_THREADS
	.align		4
.L_39:
        /*0380*/ 	.byte	0x04, 0x05
        /*0382*/ 	.short	(.L_41 - .L_40)
.L_40:
        /*0384*/ 	.word	0x00000180
        /*0388*/ 	.word	0x00000001
        /*038c*/ 	.word	0x00000001


	//----- nvinfo : EIATTR_CRS_STACK_SIZE
	.align		4
.L_41:
        /*0390*/ 	.byte	0x04, 0x1e
        /*0392*/ 	.short	(.L_43 - .L_42)
.L_42:
        /*0394*/ 	.word	0x00000000


	//----- nvinfo : EIATTR_CBANK_PARAM_SIZE
	.align		4
.L_43:
        /*0398*/ 	.byte	0x03, 0x19
        /*039a*/ 	.short	0x0470


	//----- nvinfo : EIATTR_PARAM_CBANK
	.align		4
        /*039c*/ 	.byte	0x04, 0x0a
        /*039e*/ 	.short	(.L_45 - .L_44)
	.align		4
.L_44:
        /*03a0*/ 	.word	index@(.nv.constant0._ZN7cutlass13device_kernelINS_4gemm6kernel13GemmUniversalIN4cute5tupleIJiiiiEEENS1_10collective13CollectiveMmaINS1_34MainloopSm90TmaGmmaWarpSpecializedILi5ENS5_IJNS4_1CILi2EEESB_NSA_ILi1EEEEEENS1_32KernelTmaWarpSpecializedPingpongEEENS5_IJNSA_ILi64EEENSA_ILi256EEENSA_ILi128EEEEEEaNS5_IJlSC_lEEEaSK_NS4_8TiledMMAINS4_8MMA_AtomIJNS4_4SM904GMMA27MMA_64x256x32_S32S8S8_SS_TNEEEENS4_6LayoutINS5_IJSC_SC_SC_EEENS5_IJNSA_ILi0EEEST_ST_EEEEENS5_IJNS4_10UnderscoreESW_SW_EEEEENS4_23SM90_TMA_LOAD_MULTICASTENS4_14ComposedLayoutINS4_7SwizzleILi3ELi4ELi3EEENS4_18smem_ptr_flag_bitsILi8EEENSR_INS5_IJNSA_ILi8EEESI_EEENS5_IJSI_SC_EEEEEEEvNS4_8identityESZ_S19_vS1A_EENS_8epilogue10collective6detail29Sm90TmaWarpSpecializedAdapterINS1D_15DefaultEpilogueIaSK_SK_NS1C_6thread17LinearCombinationIaLi1EiiLNS1H_9ScaleType4KindE0ELNS_15FloatRoundStyleE2EaEENS1_15EpilogueDefaultEEEEEvvEEEEvNT_6ParamsE)
        /*03a4*/ 	.short	0x0210
        /*03a6*/ 	.short	0x0470


	//----- nvinfo : EIATTR_SW_WAR
	.align		4
.L_45:
        /*03a8*/ 	.byte	0x04, 0x36
        /*03aa*/ 	.short	(.L_47 - .L_46)
.L_46:
        /*03ac*/ 	.word	0x00000008
.L_47:


//--------------------- .nv.callgraph             --------------------------
	.section	.nv.callgraph,"",@"SHT_CUDA_CALLGRAPH"
	.align	4
	.sectionentsize	8
	.align		4
        /*0000*/ 	.word	0x00000000
	.align		4
        /*0004*/ 	.word	0xffffffff
	.align		4
        /*0008*/ 	.word	index@(_ZN7cutlass13device_kernelINS_4gemm6kernel13GemmUniversalIN4cute5tupleIJiiiiEEENS1_10collective13CollectiveMmaINS1_34MainloopSm90TmaGmmaWarpSpecializedILi5ENS5_IJNS4_1CILi2EEESB_NSA_ILi1EEEEEENS1_32KernelTmaWarpSpecializedPingpongEEENS5_IJNSA_ILi64EEENSA_ILi256EEENSA_ILi128EEEEEEaNS5_IJlSC_lEEEaSK_NS4_8TiledMMAINS4_8MMA_AtomIJNS4_4SM904GMMA27MMA_64x256x32_S32S8S8_SS_TNEEEENS4_6LayoutINS5_IJSC_SC_SC_EEENS5_IJNSA_ILi0EEEST_ST_EEEEENS5_IJNS4_10UnderscoreESW_SW_EEEEENS4_23SM90_TMA_LOAD_MULTICASTENS4_14ComposedLayoutINS4_7SwizzleILi3ELi4ELi3EEENS4_18smem_ptr_flag_bitsILi8EEENSR_INS5_IJNSA_ILi8EEESI_EEENS5_IJSI_SC_EEEEEEEvNS4_8identityESZ_S19_vS1A_EENS_8epilogue10collective6detail29Sm90TmaWarpSpecializedAdapterINS1D_15DefaultEpilogueIaSK_SK_NS1C_6thread17LinearCombinationIaLi1EiiLNS1H_9ScaleType4KindE0ELNS_15FloatRoundStyleE2EaEENS1_15EpilogueDefaultEEEEEvvEEEEvNT_6ParamsE)
	.align		4
        /*000c*/ 	.word	index@(__assertfail)
	.align		4
        /*0010*/ 	.word	0x00000000
	.align		4
        /*0014*/ 	.word	0xfffffffe
	.align		4
        /*0018*/ 	.word	0x00000000
	.align		4
        /*001c*/ 	.word	0xfffffffd
	.align		4
        /*0020*/ 	.word	0x00000000
	.align		4
        /*0024*/ 	.word	0xfffffffc


//--------------------- .nv.constant4             --------------------------
	.section	.nv.constant4,"a",@progbits
	.align	8
	.align		8
.nv.constant4:
        /*0000*/ 	.dword	__assertfail
	.align		8
        /*0008*/ 	.dword	__unnamed_1
	.align		8
        /*0010*/ 	.dword	_ZN39_INTERNAL_3347e567_4_k_cu_7a62933e_50214cuda3std3__45__cpo5beginE
	.align		8
        /*0018*/ 	.dword	_ZN39_INTERNAL_3347e567_4_k_cu_7a62933e_50214cuda3std3__45__cpo3endE
	.align		8
        /*0020*/ 	.dword	_ZN39_INTERNAL_3347e567_4_k_cu_7a62933e_50214cuda3std3__45__cpo6cbeginE
	.align		8
        /*0028*/ 	.dword	_ZN39_INTERNAL_3347e567_4_k_cu_7a62933e_50214cuda3std3__45__cpo4cendE
	.align		8
        /*0030*/ 	.dword	_ZN39_INTERNAL_3347e567_4_k_cu_7a62933e_50214cuda3std3__441_GLOBAL__N__3347e567_4_k_cu_7a62933e_50216ignoreE
	.align		8
        /*0038*/ 	.dword	_ZN39_INTERNAL_3347e567_4_k_cu_7a62933e_50214cuda3std3__419piecewise_constructE
	.align		8
        /*0040*/ 	.dword	_ZN39_INTERNAL_3347e567_4_k_cu_7a62933e_50214cuda3std3__48in_placeE
	.align		8
        /*0048*/ 	.dword	_ZN39_INTERNAL_3347e567_4_k_cu_7a62933e_50214cuda3std6ranges3__45__cpo4swapE
	.align		8
        /*0050*/ 	.dword	_ZN39_INTERNAL_3347e567_4_k_cu_7a62933e_50214cuda3std6ranges3__45__cpo9iter_moveE
	.align		8
        /*0058*/ 	.dword	_ZN39_INTERNAL_3347e567_4_k_cu_7a62933e_50214cute7productE
	.align		8
        /*0060*/ 	.dword	_ZN39_INTERNAL_3347e567_4_k_cu_7a62933e_50214cute1_E
	.align		8
        /*0068*/ 	.dword	$str$22
	.align		8
        /*0070*/ 	.dword	$str$23


//--------------------- .text._ZN7cutlass13device_kernelINS_4gemm6kernel13GemmUniversalIN4cute5tupleIJiiiiEEENS1_10collective13CollectiveMmaINS1_34MainloopSm90TmaGmmaWarpSpecializedILi5ENS5_IJNS4_1CILi2EEESB_NSA_ILi1EEEEEENS1_32KernelTmaWarpSpecializedPingpongEEENS5_IJNSA_ILi64EEENSA_ILi256EEENSA_ILi128EEEEEEaNS5_IJlSC_lEEEaSK_NS4_8TiledMMAINS4_8MMA_AtomIJNS4_4SM904GMMA27MMA_64x256x32_S32S8S8_SS_TNEEEENS4_6LayoutINS5_IJSC_SC_SC_EEENS5_IJNSA_ILi0EEEST_ST_EEEEENS5_IJNS4_10UnderscoreESW_SW_EEEEENS4_23SM90_TMA_LOAD_MULTICASTENS4_14ComposedLayoutINS4_7SwizzleILi3ELi4ELi3EEENS4_18smem_ptr_flag_bitsILi8EEENSR_INS5_IJNSA_ILi8EEESI_EEENS5_IJSI_SC_EEEEEEEvNS4_8identityESZ_S19_vS1A_EENS_8epilogue10collective6detail29Sm90TmaWarpSpecializedAdapterINS1D_15DefaultEpilogueIaSK_SK_NS1C_6thread17LinearCombinationIaLi1EiiLNS1H_9ScaleType4KindE0ELNS_15FloatRoundStyleE2EaEENS1_15EpilogueDefaultEEEEEvvEEEEvNT_6ParamsE --------------------------
	.section	.text._ZN7cutlass13device_kernelINS_4gemm6kernel13GemmUniversalIN4cute5tupleIJiiiiEEENS1_10collective13CollectiveMmaINS1_34MainloopSm90TmaGmmaWarpSpecializedILi5ENS5_IJNS4_1CILi2EEESB_NSA_ILi1EEEEEENS1_32KernelTmaWarpSpecializedPingpongEEENS5_IJNSA_ILi64EEENSA_ILi256EEENSA_ILi128EEEEEEaNS5_IJlSC_lEEEaSK_NS4_8TiledMMAINS4_8MMA_AtomIJNS4_4SM904GMMA27MMA_64x256x32_S32S8S8_SS_TNEEEENS4_6LayoutINS5_IJSC_SC_SC_EEENS5_IJNSA_ILi0EEEST_ST_EEEEENS5_IJNS4_10UnderscoreESW_SW_EEEEENS4_23SM90_TMA_LOAD_MULTICASTENS4_14ComposedLayoutINS4_7SwizzleILi3ELi4ELi3EEENS4_18smem_ptr_flag_bitsILi8EEENSR_INS5_IJNSA_ILi8EEESI_EEENS5_IJSI_SC_EEEEEEEvNS4_8identityESZ_S19_vS1A_EENS_8epilogue10collective6detail29Sm90TmaWarpSpecializedAdapterINS1D_15DefaultEpilogueIaSK_SK_NS1C_6thread17LinearCombinationIaLi1EiiLNS1H_9ScaleType4KindE0ELNS_15FloatRoundStyleE2EaEENS1_15EpilogueDefaultEEEEEvvEEEEvNT_6ParamsE,"ax",@progbits
	.align	128
.text._ZN7cutlass13device_kernelINS_4gemm6kernel13GemmUniversalIN4cute5tupleIJiiiiEEENS1_10collective13CollectiveMmaINS1_34MainloopSm90TmaGmmaWarpSpecializedILi5ENS5_IJNS4_1CILi2EEESB_NSA_ILi1EEEEEENS1_32KernelTmaWarpSpecializedPingpongEEENS5_IJNSA_ILi64EEENSA_ILi256EEENSA_ILi128EEEEEEaNS5_IJlSC_lEEEaSK_NS4_8TiledMMAINS4_8MMA_AtomIJNS4_4SM904GMMA27MMA_64x256x32_S32S8S8_SS_TNEEEENS4_6LayoutINS5_IJSC_SC_SC_EEENS5_IJNSA_ILi0EEEST_ST_EEEEENS5_IJNS4_10UnderscoreESW_SW_EEEEENS4_23SM90_TMA_LOAD_MULTICASTENS4_14ComposedLayoutINS4_7SwizzleILi3ELi4ELi3EEENS4_18smem_ptr_flag_bitsILi8EEENSR_INS5_IJNSA_ILi8EEESI_EEENS5_IJSI_SC_EEEEEEEvNS4_8identityESZ_S19_vS1A_EENS_8epilogue10collective6detail29Sm90TmaWarpSpecializedAdapterINS1D_15DefaultEpilogueIaSK_SK_NS1C_6thread17LinearCombinationIaLi1EiiLNS1H_9ScaleType4KindE0ELNS_15FloatRoundStyleE2EaEENS1_15EpilogueDefaultEEEEEvvEEEEvNT_6ParamsE:
        .type           _ZN7cutlass13device_kernelINS_4gemm6kernel13GemmUniversalIN4cute5tupleIJiiiiEEENS1_10collective13CollectiveMmaINS1_34MainloopSm90TmaGmmaWarpSpecializedILi5ENS5_IJNS4_1CILi2EEESB_NSA_ILi1EEEEEENS1_32KernelTmaWarpSpecializedPingpongEEENS5_IJNSA_ILi64EEENSA_ILi256EEENSA_ILi128EEEEEEaNS5_IJlSC_lEEEaSK_NS4_8TiledMMAINS4_8MMA_AtomIJNS4_4SM904GMMA27MMA_64x256x32_S32S8S8_SS_TNEEEENS4_6LayoutINS5_IJSC_SC_SC_EEENS5_IJNSA_ILi0EEEST_ST_EEEEENS5_IJNS4_10UnderscoreESW_SW_EEEEENS4_23SM90_TMA_LOAD_MULTICASTENS4_14ComposedLayoutINS4_7SwizzleILi3ELi4ELi3EEENS4_18smem_ptr_flag_bitsILi8EEENSR_INS5_IJNSA_ILi8EEESI_EEENS5_IJSI_SC_EEEEEEEvNS4_8identityESZ_S19_vS1A_EENS_8epilogue10collective6detail29Sm90TmaWarpSpecializedAdapterINS1D_15DefaultEpilogueIaSK_SK_NS1C_6thread17LinearCombinationIaLi1EiiLNS1H_9ScaleType4KindE0ELNS_15FloatRoundStyleE2EaEENS1_15EpilogueDefaultEEEEEvvEEEEvNT_6ParamsE,@function
        .size           _ZN7cutlass13device_kernelINS_4gemm6kernel13GemmUniversalIN4cute5tupleIJiiiiEEENS1_10collective13CollectiveMmaINS1_34MainloopSm90TmaGmmaWarpSpecializedILi5ENS5_IJNS4_1CILi2EEESB_NSA_ILi1EEEEEENS1_32KernelTmaWarpSpecializedPingpongEEENS5_IJNSA_ILi64EEENSA_ILi256EEENSA_ILi128EEEEEEaNS5_IJlSC_lEEEaSK_NS4_8TiledMMAINS4_8MMA_AtomIJNS4_4SM904GMMA27MMA_64x256x32_S32S8S8_SS_TNEEEENS4_6LayoutINS5_IJSC_SC_SC_EEENS5_IJNSA_ILi0EEEST_ST_EEEEENS5_IJNS4_10UnderscoreESW_SW_EEEEENS4_23SM90_TMA_LOAD_MULTICASTENS4_14ComposedLayoutINS4_7SwizzleILi3ELi4ELi3EEENS4_18smem_ptr_flag_bitsILi8EEENSR_INS5_IJNSA_ILi8EEESI_EEENS5_IJSI_SC_EEEEEEEvNS4_8identityESZ_S19_vS1A_EENS_8epilogue10collective6detail29Sm90TmaWarpSpecializedAdapterINS1D_15DefaultEpilogueIaSK_SK_NS1C_6thread17LinearCombinationIaLi1EiiLNS1H_9ScaleType4KindE0ELNS_15FloatRoundStyleE2EaEENS1_15EpilogueDefaultEEEEEvvEEEEvNT_6ParamsE,(.L_x_335 - _ZN7cutlass13device_kernelINS_4gemm6kernel13GemmUniversalIN4cute5tupleIJiiiiEEENS1_10collective13CollectiveMmaINS1_34MainloopSm90TmaGmmaWarpSpecializedILi5ENS5_IJNS4_1CILi2EEESB_NSA_ILi1EEEEEENS1_32KernelTmaWarpSpecializedPingpongEEENS5_IJNSA_ILi64EEENSA_ILi256EEENSA_ILi128EEEEEEaNS5_IJlSC_lEEEaSK_NS4_8TiledMMAINS4_8MMA_AtomIJNS4_4SM904GMMA27MMA_64x256x32_S32S8S8_SS_TNEEEENS4_6LayoutINS5_IJSC_SC_SC_EEENS5_IJNSA_ILi0EEEST_ST_EEEEENS5_IJNS4_10UnderscoreESW_SW_EEEEENS4_23SM90_TMA_LOAD_MULTICASTENS4_14ComposedLayoutINS4_7SwizzleILi3ELi4ELi3EEENS4_18smem_ptr_flag_bitsILi8EEENSR_INS5_IJNSA_ILi8EEESI_EEENS5_IJSI_SC_EEEEEEEvNS4_8identityESZ_S19_vS1A_EENS_8epilogue10collective6detail29Sm90TmaWarpSpecializedAdapterINS1D_15DefaultEpilogueIaSK_SK_NS1C_6thread17LinearCombinationIaLi1EiiLNS1H_9ScaleType4KindE0ELNS_15FloatRoundStyleE2EaEENS1_15EpilogueDefaultEEEEEvvEEEEvNT_6ParamsE)
        .other          _ZN7cutlass13device_kernelINS_4gemm6kernel13GemmUniversalIN4cute5tupleIJiiiiEEENS1_10collective13CollectiveMmaINS1_34MainloopSm90TmaGmmaWarpSpecializedILi5ENS5_IJNS4_1CILi2EEESB_NSA_ILi1EEEEEENS1_32KernelTmaWarpSpecializedPingpongEEENS5_IJNSA_ILi64EEENSA_ILi256EEENSA_ILi128EEEEEEaNS5_IJlSC_lEEEaSK_NS4_8TiledMMAINS4_8MMA_AtomIJNS4_4SM904GMMA27MMA_64x256x32_S32S8S8_SS_TNEEEENS4_6LayoutINS5_IJSC_SC_SC_EEENS5_IJNSA_ILi0EEEST_ST_EEEEENS5_IJNS4_10UnderscoreESW_SW_EEEEENS4_23SM90_TMA_LOAD_MULTICASTENS4_14ComposedLayoutINS4_7SwizzleILi3ELi4ELi3EEENS4_18smem_ptr_flag_bitsILi8EEENSR_INS5_IJNSA_ILi8EEESI_EEENS5_IJSI_SC_EEEEEEEvNS4_8identityESZ_S19_vS1A_EENS_8epilogue10collective6detail29Sm90TmaWarpSpecializedAdapterINS1D_15DefaultEpilogueIaSK_SK_NS1C_6thread17LinearCombinationIaLi1EiiLNS1H_9ScaleType4KindE0ELNS_15FloatRoundStyleE2EaEENS1_15EpilogueDefaultEEEEEvvEEEEvNT_6ParamsE,@"STO_CUDA_ENTRY STV_DEFAULT"
_ZN7cutlass13device_kernelINS_4gemm6kernel13GemmUniversalIN4cute5tupleIJiiiiEEENS1_10collective13CollectiveMmaINS1_34MainloopSm90TmaGmmaWarpSpecializedILi5ENS5_IJNS4_1CILi2EEESB_NSA_ILi1EEEEEENS1_32KernelTmaWarpSpecializedPingpongEEENS5_IJNSA_ILi64EEENSA_ILi256EEENSA_ILi128EEEEEEaNS5_IJlSC_lEEEaSK_NS4_8TiledMMAINS4_8MMA_AtomIJNS4_4SM904GMMA27MMA_64x256x32_S32S8S8_SS_TNEEEENS4_6LayoutINS5_IJSC_SC_SC_EEENS5_IJNSA_ILi0EEEST_ST_EEEEENS5_IJNS4_10UnderscoreESW_SW_EEEEENS4_23SM90_TMA_LOAD_MULTICASTENS4_14ComposedLayoutINS4_7SwizzleILi3ELi4ELi3EEENS4_18smem_ptr_flag_bitsILi8EEENSR_INS5_IJNSA_ILi8EEESI_EEENS5_IJSI_SC_EEEEEEEvNS4_8identityESZ_S19_vS1A_EENS_8epilogue10collective6detail29Sm90TmaWarpSpecializedAdapterINS1D_15DefaultEpilogueIaSK_SK_NS1C_6thread17LinearCombinationIaLi1EiiLNS1H_9ScaleType4KindE0ELNS_15FloatRoundStyleE2EaEENS1_15EpilogueDefaultEEEEEvvEEEEvNT_6ParamsE:
[----:B------:R-:W0:Y:S02]  /*0000*/  LDC R1, c[0x0][0x28] ;  /* 0x00000a00ff017b82 */ /* 0x000e240000000800 */
[----:B0-----:R-:W-:Y:S01]  /*0010*/  VIADD R1, R1, 0xfffffff8 ;  /* 0xfffffff801017836 */ /* 0x001fe20000000000 */
[----:B------:R-:W0:Y:S01]  /*0020*/  S2R R4, SR_TID.X ;  /* 0x0000000000047919 */ /* 0x000e220000002100 */
[----:B------:R-:W-:Y:S01]  /*0030*/  ELECT P0, URZ, PT ;  /* 0x00000000003f782f */ /* 0x000fe20003800000 */
[----:B------:R-:W-:Y:S01]  /*0040*/  BSSY B0, `(.L_x_0) ;  /* 0x000000f000007945 */ /* 0x000fe20003800000 */
[--C-:B0-----:R-:W-:Y:S02]  /*0050*/  SHF.R.U32.HI R2, RZ, 0x5, R4.reuse ;  /* 0x00000005ff027819 */ /* 0x101fe40000011604 */
[----:B------:R-:W-:-:S03]  /*0060*/  SHF.R.U32.HI R7, RZ, 0x7, R4 ;  /* 0x00000007ff077819 */ /* 0x000fc60000011604 */
[----:B------:R-:W0:Y:S04]  /*0070*/  SHFL.IDX PT, R5, R2, RZ, 0x1f ;  /* 0x00001fff02057589 */ /* 0x000e2800000e0000 */
[----:B------:R1:W2:Y:S01]  /*0080*/  SHFL.IDX PT, R10, R7, RZ, 0x1f ;  /* 0x00001fff070a7589 */ /* 0x0002a200000e0000 */
[----:B0-----:R-:W-:-:S13]  /*0090*/  ISETP.NE.OR P0, PT, R5, RZ, !P0 ;  /* 0x000000ff0500720c */ /* 0x001fda0004705670 */
[----:B-12---:R-:W-:Y:S05]  /*00a0*/  @P0 BRA `(.L_x_1) ;  /* 0x0000000000200947 */ /* 0x006fea0003800000 */
[----:B------:R-:W-:Y:S02]  /*00b0*/  ULDC.64 UR4, c[0x0][0x198] ;  /* 0x0000660000047ab9 */ /* 0x000fe40000000a00 */
[----:B------:R-:W-:Y:S02]  /*00c0*/  UIADD3 UR6, UP0, UR4, 0xf0, URZ ;  /* 0x000000f004067890 */ /* 0x000fe4000ff1e03f */
[----:B------:R-:W-:Y:S02]  /*00d0*/  UIADD3 UR4, UP1, UR4, 0x1f0, URZ ;  /* 0x000001f004047890 */ /* 0x000fe4000ff3e03f */
[----:B------:R-:W-:Y:S02]  /*00e0*/  UIADD3.X UR7, URZ, UR5, URZ, UP0, !UPT ;  /* 0x000000053f077290 */ /* 0x000fe400087fe43f */
[----:B------:R-:W-:-:S07]  /*00f0*/  UIADD3.X UR5, URZ, UR5, URZ, UP1, !UPT ;  /* 0x000000053f057290 */ /* 0x000fce0008ffe43f */
[----:B------:R0:W-:Y:S02]  /*0100*/  UTMACCTL.PF [UR6] ;  /* 0x00000000060079b9 */ /* 0x0001e40008040000 */
[----:B------:R0:W-:Y:S02]  /*0110*/  UTMACCTL.PF [UR4] ;  /* 0x00000000040079b9 */ /* 0x0001e40008040000 */
[----:B0-----:R-:W-:Y:S01]  /*0120*/  NOP ;  /* 0x0000000000007918 */ /* 0x001fe20000000000 */
.L_x_1:
[----:B------:R-:W-:Y:S05]  /*0130*/  BSYNC B0 ;  /* 0x0000000000007941 */ /* 0x000fea0003800000 */
.L_x_0:
[----:B------:R-:W0:Y:S01]  /*0140*/  SHFL.IDX PT, R8, R2, RZ, 0x1f ;  /* 0x00001fff02087589 */ /* 0x000e2200000e0000 */
[----:B------:R-:W-:-:S04]  /*0150*/  SHF.R.S32.HI R3, RZ, 0x1f, R4 ;  /* 0x0000001fff037819 */ /* 0x000fc80000011404 */
[----:B------:R-:W-:Y:S02]  /*0160*/  LEA.HI R3, R3, R4, RZ, 0x7 ;  /* 0x0000000403037211 */ /* 0x000fe400078f38ff */
[----:B0-----:R-:W-:-:S13]  /*0170*/  ISETP.NE.AND P0, PT, R8, RZ, PT ;  /* 0x000000ff0800720c */ /* 0x001fda0003f05270 */
[----:B------:R-:W-:Y:S05]  /*0180*/  @P0 BRA `(.L_x_2) ;  /* 0x0000000000600947 */ /* 0x000fea0003800000 */
[----:B------:R-:W0:Y:S01]  /*0190*/  S2UR UR8, SR_CgaCtaId ;  /* 0x00000000000879c3 */ /* 0x000e220000008800 */
[----:B------:R-:W-:Y:S01]  /*01a0*/  UMOV UR4, 0x400 ;  /* 0x0000040000047882 */ /* 0x000fe20000000000 */
[----:B------:R-:W-:Y:S01]  /*01b0*/  UMOV UR5, 0x1 ;  /* 0x0000000100057882 */ /* 0x000fe20000000000 */
[----:B------:R-:W-:Y:S01]  /*01c0*/  UMOV UR6, 0x3 ;  /* 0x0000000300067882 */ /* 0x000fe20000000000 */
[----:B------:R-:W-:Y:S01]  /*01d0*/  ELECT P0, URZ, PT ;  /* 0x00000000003f782f */ /* 0x000fe20003800000 */
[----:B------:R-:W-:-:S04]  /*01e0*/  UIADD3 UR6, -UR6, 0x100000, URZ ;  /* 0x0010000006067890 */ /* 0x000fc8000fffe13f */
[----:B------:R-:W-:Y:S02]  /*01f0*/  USHF.L.U32 UR7, UR6, 0xb, URZ ;  /* 0x0000000b06077899 */ /* 0x000fe4000800063f */
[----:B------:R-:W-:Y:S02]  /*0200*/  USHF.L.U32 UR6, UR6, 0x1, URZ ;  /* 0x0000000106067899 */ /* 0x000fe4000800063f */
[----:B0-----:R-:W-:Y:S02]  /*0210*/  ULEA UR8, UR8, UR4, 0x18 ;  /* 0x0000000408087291 */ /* 0x001fe4000f8ec03f */
[----:B------:R-:W-:-:S04]  /*0220*/  UIADD3 UR4, -UR5, 0x100000, URZ ;  /* 0x0010000005047890 */ /* 0x000fc8000fffe13f */
[----:B------:R-:W-:Y:S02]  /*0230*/  USHF.L.U32 UR5, UR4, 0xb, URZ ;  /* 0x0000000b04057899 */ /* 0x000fe4000800063f */
[----:B------:R-:W-:Y:S01]  /*0240*/  USHF.L.U32 UR4, UR4, 0x1, URZ ;  /* 0x0000000104047899 */ /* 0x000fe2000800063f */
[----:B------:R-:W0:Y:S11]  /*0250*/  FENCE.VIEW.ASYNC.S ;  /* 0x00000000000073c6 */ /* 0x000e360000000000 */
[----:B0-----:R0:W1:Y:S01]  /*0260*/  SYNCS.EXCH.64 URZ, [UR8], UR4 ;  /* 0x00000004083f75b2 */ /* 0x0010620008000100 */
[----:B------:R0:W2:Y:S01]  /*0270*/  SYNCS.EXCH.64 URZ, [UR8+0x28], UR6 ;  /* 0x00002806083f75b2 */ /* 0x0000a20008000100 */
[----:B------:R0:W3:Y:S01]  /*0280*/  SYNCS.EXCH.64 URZ, [UR8+0x8], UR4 ;  /* 0x00000804083f75b2 */ /* 0x0000e20008000100 */
[----:B------:R0:W4:Y:S01]  /*0290*/  SYNCS.EXCH.64 URZ, [UR8+0x30], UR6 ;  /* 0x00003006083f75b2 */ /* 0x0001220008000100 */
[----:B------:R0:W0:Y:S01]  /*02a0*/  SYNCS.EXCH.64 URZ, [UR8+0x10], UR4 ;  /* 0x00001004083f75b2 */ /* 0x0000220008000100 */
[----:B------:R0:W0:Y:S01]  /*02b0*/  SYNCS.EXCH.64 URZ, [UR8+0x38], UR6 ;  /* 0x00003806083f75b2 */ /* 0x0000220008000100 */
[----:B------:R0:W0:Y:S01]  /*02c0*/  SYNCS.EXCH.64 URZ, [UR8+0x18], UR4 ;  /* 0x00001804083f75b2 */ /* 0x0000220008000100 */
[----:B------:R0:W0:Y:S01]  /*02d0*/  SYNCS.EXCH.64 URZ, [UR8+0x40], UR6 ;  /* 0x00004006083f75b2 */ /* 0x0000220008000100 */
[----:B------:R0:W0:Y:S01]  /*02e0*/  SYNCS.EXCH.64 URZ, [UR8+0x20], UR4 ;  /* 0x00002004083f75b2 */ /* 0x0000220008000100 */
[----:B------:R0:W0:Y:S01]  /*02f0*/  SYNCS.EXCH.64 URZ, [UR8+0x48], UR6 ;  /* 0x00004806083f75b2 */ /* 0x0000220008000100 */
[----:B------:R-:W-:Y:S01]  /*0300*/  NOP ;  /* 0x0000000000007918 */ /* 0x000fe20000000000 */
.L_x_2:
[----:B------:R-:W5:Y:S01]  /*0310*/  SHFL.IDX PT, R13, R2, RZ, 0x1f ;  /* 0x00001fff020d7589 */ /* 0x000f6200000e0000 */
[----:B------:R-:W1:Y:S01]  /*0320*/  S2UR UR12, SR_CTAID.X ;  /* 0x00000000000c79c3 */ /* 0x000e620000002500 */
[----:B------:R-:W-:Y:S02]  /*0330*/  LOP3.LUT R3, R3, 0xffffff80, RZ, 0xc0, !PT ;  /* 0xffffff8003037812 */ /* 0x000fe400078ec0ff */
[----:B------:R-:W-:Y:S01]  /*0340*/  ELECT P0, URZ, PT ;  /* 0x00000000003f782f */ /* 0x000fe20003800000 */
[----:B------:R2:W3:Y:S01]  /*0350*/  SHFL.IDX PT, R12, R2, RZ, 0x1f ;  /* 0x00001fff020c7589 */ /* 0x0004e200000e0000 */
[----:B------:R-:W-:Y:S01]  /*0360*/  ELECT P1, URZ, PT ;  /* 0x00000000003f782f */ /* 0x000fe20003820000 */
[----:B------:R-:W-:Y:S01]  /*0370*/  NOP ;  /* 0x0000000000007918 */ /* 0x000fe20000000000 */
[----:B------:R-:W-:Y:S01]  /*0380*/  IMAD.IADD R3, R4, 0x1, -R3 ;  /* 0x0000000104037824 */ /* 0x000fe200078e0a03 */
[----:B------:R-:W4:Y:S01]  /*0390*/  S2R R6, SR_CTAID.Y ;  /* 0x0000000000067919 */ /* 0x000f220000002600 */
[----:B0-----:R-:W-:Y:S01]  /*03a0*/  ULDC UR4, c[0x0][0x150] ;  /* 0x0000540000047ab9 */ /* 0x001fe20000000800 */
[----:B------:R-:W0:Y:S01]  /*03b0*/  LDC R14, c[0x0][0x144] ;  /* 0x00005100ff0e7b82 */ /* 0x000e220000000800 */
[----:B------:R-:W-:Y:S01]  /*03c0*/  UMOV UR11, 0x80 ;  /* 0x00000080000b7882 */ /* 0x000fe20000000000 */
[----:B------:R-:W-:Y:S01]  /*03d0*/  SHF.R.S32.HI R0, RZ, 0x1f, R3 ;  /* 0x0000001fff007819 */ /* 0x000fe20000011403 */
[----:B------:R-:W-:Y:S01]  /*03e0*/  NOP ;  /* 0x0000000000007918 */ /* 0x000fe20000000000 */
[C---:B------:R-:W-:Y:S01]  /*03f0*/  VIADD R35, R10.reuse, 0xffffffff ;  /* 0xffffffff0a237836 */ /* 0x040fe20000000000 */
[----:B------:R-:W-:Y:S01]  /*0400*/  ISETP.NE.AND P4, PT, R10, RZ, PT ;  /* 0x000000ff0a00720c */ /* 0x000fe20003f85270 */
[----:B------:R-:W-:Y:S01]  /*0410*/  IMAD.MOV.U32 R154, RZ, RZ, 0x1 ;  /* 0x00000001ff9a7424 */ /* 0x000fe200078e00ff */
[----:B------:R-:W-:Y:S01]  /*0420*/  LEA.HI R9, R0, R3, RZ, 0x3 ;  /* 0x0000000300097211 */ /* 0x000fe200078f18ff */
[----:B------:R-:W0:Y:S01]  /*0430*/  LDC R15, c[0x0][0x140] ;  /* 0x00005000ff0f7b82 */ /* 0x000e220000000800 */
[----:B------:R-:W-:-:S02]  /*0440*/  ISETP.GE.U32.AND P6, PT, R35, 0x2, PT ;  /* 0x000000022300780c */ /* 0x000fc40003fc6070 */
[--C-:B------:R-:W-:Y:S02]  /*0450*/  SHF.R.S32.HI R11, RZ, 0x3, R9.reuse ;  /* 0x00000003ff0b7819 */ /* 0x100fe40000011409 */
[----:B--2---:R-:W-:Y:S02]  /*0460*/  SHF.R.S32.HI R2, RZ, 0x1f, R9 ;  /* 0x0000001fff027819 */ /* 0x004fe40000011409 */
[----:B------:R-:W-:Y:S01]  /*0470*/  SHF.R.S32.HI R9, RZ, 0x1f, R8 ;  /* 0x0000001fff097819 */ /* 0x000fe20000011408 */
[----:B------:R-:W2:Y:S01]  /*0480*/  LDC R25, c[0x0][0x148] ;  /* 0x00005200ff197b82 */ /* 0x000ea20000000800 */
[----:B-----5:R-:W-:Y:S02]  /*0490*/  ISETP.NE.OR P0, PT, R13, RZ, !P0 ;  /* 0x000000ff0d00720c */ /* 0x020fe40004705670 */
[----:B-1----:R-:W-:Y:S02]  /*04a0*/  I2FP.F32.U32 R13, UR12 ;  /* 0x0000000c000d7c45 */ /* 0x002fe40008201000 */
[----:B------:R-:W-:-:S02]  /*04b0*/  LEA.HI R2, R2, R11, RZ, 0x2 ;  /* 0x0000000b02027211 */ /* 0x000fc400078f10ff */
[----:B------:R-:W-:Y:S01]  /*04c0*/  LEA.HI R9, R9, R8, RZ, 0x2 ;  /* 0x0000000809097211 */ /* 0x000fe200078f10ff */
[----:B------:R-:W-:Y:S01]  /*04d0*/  FMUL R13, R13, UR4 ;  /* 0x000000040d0d7c20 */ /* 0x000fe20008400000 */
[----:B---3--:R-:W-:Y:S01]  /*04e0*/  ISETP.NE.OR P1, PT, R12, RZ, !P1 ;  /* 0x000000ff0c00720c */ /* 0x008fe20004f25670 */
[----:B------:R-:W-:Y:S01]  /*04f0*/  ULDC UR4, c[0x0][0x154] ;  /* 0x0000550000047ab9 */ /* 0x000fe20000000800 */
[----:B------:R-:W-:Y:S02]  /*0500*/  LOP3.LUT R12, R2, 0xfffffffc, RZ, 0xc0, !PT ;  /* 0xfffffffc020c7812 */ /* 0x000fe400078ec0ff */
[----:B------:R-:W-:Y:S01]  /*0510*/  LOP3.LUT R9, R9, 0x3ffffffc, RZ, 0xc0, !PT ;  /* 0x3ffffffc09097812 */ /* 0x000fe200078ec0ff */
[----:B------:R-:W1:Y:S01]  /*0520*/  F2I.U32.TRUNC.NTZ R13, R13 ;  /* 0x0000000d000d7305 */ /* 0x000e62000020f000 */
[----:B------:R-:W-:Y:S01]  /*0530*/  VOTEU.ALL UP1, P0 ;  /* 0x00000000003f7886 */ /* 0x000fe20000020000 */
[----:B------:R-:W-:Y:S01]  /*0540*/  IMAD.IADD R12, R11, 0x1, -R12 ;  /* 0x000000010b0c7824 */ /* 0x000fe200078e0a0c */
[----:B----4-:R-:W-:Y:S01]  /*0550*/  I2FP.F32.U32 R11, R6 ;  /* 0x00000006000b7245 */ /* 0x010fe20000201000 */
[----:B------:R-:W-:Y:S01]  /*0560*/  IMAD.IADD R9, R8, 0x1, -R9 ;  /* 0x0000000108097824 */ /* 0x000fe200078e0a09 */
[----:B------:R-:W-:Y:S01]  /*0570*/  SHF.R.S32.HI R2, RZ, 0x1f, R5 ;  /* 0x0000001fff027819 */ /* 0x000fe20000011405 */
[----:B------:R-:W3:Y:S01]  /*0580*/  @!UP1 S2UR UR7, SR_CgaCtaId ;  /* 0x00000000000799c3 */ /* 0x000ee20000008800 */
[----:B------:R-:W-:Y:S01]  /*0590*/  @!UP1 UMOV UR6, 0x400 ;  /* 0x0000040000069882 */ /* 0x000fe20000000000 */
[----:B------:R-:W-:Y:S01]  /*05a0*/  IMAD R9, R9, 0x4, R12 ;  /* 0x0000000409097824 */ /* 0x000fe200078e020c */
[----:B------:R-:W-:Y:S01]  /*05b0*/  VOTEU.ALL UP2, P1 ;  /* 0x00000000003f7886 */ /* 0x000fe20000840000 */
[----:B------:R-:W-:Y:S01]  /*05c0*/  FMUL R11, R11, UR4 ;  /* 0x000000040b0b7c20 */ /* 0x000fe20008400000 */
[----:B------:R-:W-:Y:S01]  /*05d0*/  LEA.HI R2, R2, R5, RZ, 0x2 ;  /* 0x0000000502027211 */ /* 0x000fe200078f10ff */
[----:B------:R-:W-:Y:S01]  /*05e0*/  UMOV UR4, 0x20 ;  /* 0x0000002000047882 */ /* 0x000fe20000000000 */
[----:B------:R-:W-:Y:S01]  /*05f0*/  LEA.HI R8, R9, R9, RZ, 0x1 ;  /* 0x0000000909087211 */ /* 0x000fe200078f08ff */
[----:B------:R-:W4:Y:S01]  /*0600*/  @!UP2 S2UR UR10, SR_CgaCtaId ;  /* 0x00000000000aa9c3 */ /* 0x000f220000008800 */
[----:B-1----:R-:W-:Y:S01]  /*0610*/  IMAD.MOV R13, RZ, RZ, -R13 ;  /* 0x000000ffff0d7224 */ /* 0x002fe200078e0a0d */
[----:B------:R-:W1:Y:S01]  /*0620*/  F2I.U32.TRUNC.NTZ R11, R11 ;  /* 0x0000000b000b7305 */ /* 0x000e62000020f000 */
[----:B------:R-:W-:Y:S01]  /*0630*/  LOP3.LUT R8, R8, 0xfffffffe, RZ, 0xc0, !PT ;  /* 0xfffffffe08087812 */ /* 0x000fe200078ec0ff */
[----:B------:R-:W-:-:S04]  /*0640*/  @!UP1 UIADD3 UR4, -UR4, 0x100000, URZ ;  /* 0x0010000004049890 */ /* 0x000fc8000fffe13f */
[----:B------:R-:W-:Y:S02]  /*0650*/  @!UP1 USHF.L.U32 UR5, UR4, 0xb, URZ ;  /* 0x0000000b04059899 */ /* 0x000fe4000800063f */
[----:B------:R-:W-:Y:S01]  /*0660*/  @!UP1 USHF.L.U32 UR4, UR4, 0x1, URZ ;  /* 0x0000000104049899 */ /* 0x000fe2000800063f */
[----:B0-----:R-:W-:Y:S01]  /*0670*/  IMAD R21, R14, R13, UR12 ;  /* 0x0000000c0e157e24 */ /* 0x001fe2000f8e020d */
[----:B------:R-:W-:Y:S01]  /*0680*/  LOP3.LUT R2, R2, 0xfffffffc, RZ, 0xc0, !PT ;  /* 0xfffffffc02027812 */ /* 0x000fe200078ec0ff */
[----:B------:R-:W-:Y:S01]  /*0690*/  @!UP2 UMOV UR9, 0x400 ;  /* 0x000004000009a882 */ /* 0x000fe20000000000 */
[----:B------:R-:W-:Y:S01]  /*06a0*/  IMAD.IADD R8, R9, 0x1, -R8 ;  /* 0x0000000109087824 */ /* 0x000fe200078e0a08 */
[----:B------:R-:W-:Y:S01]  /*06b0*/  VOTEU.ALL UP3, P1 ;  /* 0x00000000003f7886 */ /* 0x000fe20000860000 */
[----:B------:R-:W-:Y:S01]  /*06c0*/  VOTEU.ALL UP4, P1 ;  /* 0x00000000003f7886 */ /* 0x000fe20000880000 */
[----:B------:R-:W-:Y:S01]  /*06d0*/  IMAD.IADD R5, R5, 0x1, -R2 ;  /* 0x0000000105057824 */ /* 0x000fe200078e0a02 */
[----:B------:R-:W-:Y:S01]  /*06e0*/  VOTEU.ALL UP5, P1 ;  /* 0x00000000003f7886 */ /* 0x000fe200008a0000 */
[----:B------:R-:W-:Y:S01]  /*06f0*/  ISETP.NE.AND P3, PT, R8, R21, PT ;  /* 0x000000150800720c */ /* 0x000fe20003f65270 */
[----:B------:R-:W-:Y:S01]  /*0700*/  IMAD.SHL.U32 R2, R9, 0x4, RZ ;  /* 0x0000000409027824 */ /* 0x000fe200078e00ff */
[----:B------:R-:W-:Y:S01]  /*0710*/  ISETP.EQ.U32.AND P2, PT, R15, 0x1, PT ;  /* 0x000000010f00780c */ /* 0x000fe20003f42070 */
[----:B---3--:R-:W-:Y:S01]  /*0720*/  @!UP1 ULEA UR8, UR7, UR6, 0x18 ;  /* 0x0000000607089291 */ /* 0x008fe2000f8ec03f */
[----:B-1----:R-:W-:Y:S01]  /*0730*/  IMAD.MOV R20, RZ, RZ, -R11 ;  /* 0x000000ffff147224 */ /* 0x002fe200078e0a0b */
[----:B------:R-:W-:-:S04]  /*0740*/  @!UP2 UIADD3 UR6, -UR11, 0x100000, URZ ;  /* 0x001000000b06a890 */ /* 0x000fc8000fffe13f */
[----:B------:R-:W-:Y:S02]  /*0750*/  @!UP2 USHF.L.U32 UR7, UR6, 0xb, URZ ;  /* 0x0000000b0607a899 */ /* 0x000fe4000800063f */
[----:B------:R-:W-:Y:S01]  /*0760*/  @!UP2 USHF.L.U32 UR6, UR6, 0x1, URZ ;  /* 0x000000010606a899 */ /* 0x000fe2000800063f */
[----:B------:R-:W-:Y:S01]  /*0770*/  LOP3.LUT R155, R9, 0xc, R2, 0x78, !PT ;  /* 0x0000000c099b7812 */ /* 0x000fe200078e7802 */
[----:B------:R-:W-:Y:S01]  /*0780*/  VOTEU.ALL UP0, P0 ;  /* 0x00000000003f7886 */ /* 0x000fe20000000000 */
[----:B------:R-:W-:Y:S01]  /*0790*/  VOTEU.ALL UP1, P0 ;  /* 0x00000000003f7886 */ /* 0x000fe20000020000 */
[----:B--2---:R-:W-:Y:S01]  /*07a0*/  IMAD R9, R25, R20, R6 ;  /* 0x0000001419097224 */ /* 0x004fe200078e0206 */
[----:B------:R-:W-:Y:S01]  /*07b0*/  LOP3.LUT P0, RZ, R3, 0x7, RZ, 0xc0, !PT ;  /* 0x0000000703ff7812 */ /* 0x000fe2000780c0ff */
[----:B----4-:R-:W-:Y:S01]  /*07c0*/  @!UP2 ULEA UR9, UR10, UR9, 0x18 ;  /* 0x000000090a09a291 */ /* 0x010fe2000f8ec03f */
[----:B------:R0:W1:Y:S01]  /*07d0*/  SHFL.IDX PT, R14, R7, RZ, 0x1f ;  /* 0x00001fff070e7589 */ /* 0x00006200000e0000 */
[----:B------:R-:W-:Y:S01]  /*07e0*/  VOTEU.ALL UP2, P1 ;  /* 0x00000000003f7886 */ /* 0x000fe20000840000 */
[----:B------:R-:W-:-:S02]  /*07f0*/  @P3 LEA.HI R2, R155, R155, RZ, 0x1 ;  /* 0x0000009b9b023211 */ /* 0x000fc400078f08ff */
[----:B------:R-:W2:Y:S02]  /*0800*/  FENCE.VIEW.ASYNC.S ;  /* 0x00000000000073c6 */ /* 0x000ea40000000000 */
[----:B--2---:R0:W2:Y:S01]  /*0810*/  @!UP0 SYNCS.EXCH.64 URZ, [UR8+0x80], UR4 ;  /* 0x00008004083f85b2 */ /* 0x0040a20008000100 */
[C---:B------:R-:W-:Y:S02]  /*0820*/  ISETP.NE.AND P1, PT, R5.reuse, 0x3, PT ;  /* 0x000000030500780c */ /* 0x040fe40003f25270 */
[----:B------:R-:W-:Y:S02]  /*0830*/  @P3 SHF.R.S32.HI R2, RZ, 0x1, R2 ;  /* 0x00000001ff023819 */ /* 0x000fe40000011402 */
[----:B------:R-:W-:Y:S02]  /*0840*/  ISETP.EQ.OR P1, PT, R5, RZ, !P1 ;  /* 0x000000ff0500720c */ /* 0x000fe40004f22670 */
[----:B------:R-:W-:Y:S02]  /*0850*/  @P3 ISETP.NE.AND P5, PT, R2, R9, PT ;  /* 0x000000090200320c */ /* 0x000fe40003fa5270 */
[----:B------:R-:W-:-:S02]  /*0860*/  ISETP.LT.U32.AND P0, PT, R155, 0x4, !P0 ;  /* 0x000000049b00780c */ /* 0x000fc40004701070 */
[----:B------:R-:W-:Y:S02]  /*0870*/  ISETP.EQ.AND P1, PT, R10, RZ, P1 ;  /* 0x000000ff0a00720c */ /* 0x000fe40000f22270 */
[----:B------:R-:W-:Y:S02]  /*0880*/  SEL R9, RZ, 0x1, !P0 ;  /* 0x00000001ff097807 */ /* 0x000fe40004000000 */
[----:B------:R-:W-:Y:S01]  /*0890*/  @P3 SEL R154, RZ, 0x1, P5 ;  /* 0x00000001ff9a3807 */ /* 0x000fe20002800000 */
[----:B------:R0:W3:Y:S01]  /*08a0*/  @!UP1 SYNCS.EXCH.64 URZ, [UR8+0x88], UR4 ;  /* 0x00008804083f95b2 */ /* 0x0000e20008000100 */
[----:B------:R-:W-:Y:S01]  /*08b0*/  NOP ;  /* 0x0000000000007918 */ /* 0x000fe20000000000 */
[----:B------:R-:W-:Y:S02]  /*08c0*/  SEL R16, RZ, 0x1, !P1 ;  /* 0x00000001ff107807 */ /* 0x000fe40004800000 */
[----:B------:R-:W-:Y:S02]  /*08d0*/  LOP3.LUT R154, R154, R9, RZ, 0xc0, !PT ;  /* 0x000000099a9a7212 */ /* 0x000fe400078ec0ff */
[----:B------:R-:W-:Y:S01]  /*08e0*/  SEL R16, R16, 0x2, P6 ;  /* 0x0000000210107807 */ /* 0x000fe20003000000 */
[----:B------:R0:W4:Y:S01]  /*08f0*/  @!UP2 SYNCS.EXCH.64 URZ, [UR9+0x60], UR6 ;  /* 0x00006006093fa5b2 */ /* 0x0001220008000100 */
[----:B------:R0:W0:Y:S01]  /*0900*/  @!UP3 SYNCS.EXCH.64 URZ, [UR9+0x68], UR6 ;  /* 0x00006806093fb5b2 */ /* 0x0000220008000100 */
[----:B------:R0:W0:Y:S01]  /*0910*/  @!UP4 SYNCS.EXCH.64 URZ, [UR9+0x70], UR6 ;  /* 0x00007006093fc5b2 */ /* 0x0000220008000100 */
[----:B------:R0:W0:Y:S01]  /*0920*/  @!UP5 SYNCS.EXCH.64 URZ, [UR9+0x78], UR6 ;  /* 0x00007806093fd5b2 */ /* 0x0000220008000100 */
[----:B------:R-:W-:Y:S01]  /*0930*/  NOP ;  /* 0x0000000000007918 */ /* 0x000fe20000000000 */
[----:B-12---:R-:W-:Y:S05]  /*0940*/  @!P2 BRA `(.L_x_3) ;  /* 0x000000000008a947 */ /* 0x006fea0003800000 */
[----:B0--34-:R-:W-:Y:S01]  /*0950*/  UCGABAR_ARV ;  /* 0x00000000000079c7 */ /* 0x019fe20008000000 */
[----:B------:R-:W-:Y:S05]  /*0960*/  BRA `(.L_x_4) ;  /* 0x0000000000047947 */ /* 0x000fea0003800000 */
.L_x_3:
[----:B0--34-:R-:W-:Y:S01]  /*0970*/  NOP ;  /* 0x0000000000007918 */ /* 0x019fe20000000000 */
.L_x_4:
[----:B------:R-:W-:Y:S01]  /*0980*/  ULDC.64 UR4, c[0x0][0x598] ;  /* 0x0001660000047ab9 */ /* 0x000fe20000000a00 */
[----:B------:R-:W-:Y:S01]  /*0990*/  ULDC.64 UR36, c[0x0][0x208] ;  /* 0x0000820000247ab9 */ /* 0x000fe20000000a00 */
[----:B------:R-:W-:-:S04]  /*09a0*/  ISETP.NE.U32.AND P0, PT, RZ, UR4, PT ;  /* 0x00000004ff007c0c */ /* 0x000fc8000bf05070 */
[----:B------:R-:W-:-:S13]  /*09b0*/  ISETP.NE.AND.EX P0, PT, RZ, UR5, PT, P0 ;  /* 0x00000005ff007c0c */ /* 0x000fda000bf05300 */
[----:B------:R-:W-:Y:S05]  /*09c0*/  @!P0 BRA `(.L_x_5) ;  /* 0x00000000001c8947 */ /* 0x000fea0003800000 */
[----:B------:R-:W0:Y:S02]  /*09d0*/  LDC.64 R8, c[0x0][0x598] ;  /* 0x00016600ff087b82 */ /* 0x000e240000000a00 */
[----:B0-----:R-:W2:Y:S02]  /*09e0*/  LDG.E.64 R8, desc[UR36][R8.64] ;  /* 0x0000002408087981 */ /* 0x001ea4000c1e1b00 */
[----:B--2---:R-:W-:-:S04]  /*09f0*/  ISETP.NE.U32.AND P0, PT, R8, RZ, PT ;  /* 0x000000ff0800720c */ /* 0x004fc80003f05070 */
[----:B------:R-:W-:-:S13]  /*0a00*/  ISETP.NE.AND.EX P0, PT, R9, RZ, PT, P0 ;  /* 0x000000ff0900720c */ /* 0x000fda0003f05300 */
[----:B------:R-:W-:Y:S05]  /*0a10*/  @!P0 BRA `(.L_x_5) ;  /* 0x0000000000088947 */ /* 0x000fea0003800000 */
[----:B------:R0:W5:Y:S01]  /*0a20*/  LD.E R153, desc[UR36][R8.64] ;  /* 0x0000002408997980 */ /* 0x000162000c101900 */
[----:B------:R-:W-:Y:S05]  /*0a30*/  BRA `(.L_x_6) ;  /* 0x0000000000247947 */ /* 0x000fea0003800000 */
.L_x_5:
[----:B------:R-:W-:Y:S02]  /*0a40*/  ULDC.64 UR4, c[0x0][0x588] ;  /* 0x0001620000047ab9 */ /* 0x000fe40000000a00 */
[----:B------:R-:W-:-:S04]  /*0a50*/  ISETP.NE.U32.AND P0, PT, RZ, UR4, PT ;  /* 0x00000004ff007c0c */ /* 0x000fc8000bf05070 */
[----:B------:R-:W-:-:S13]  /*0a60*/  ISETP.NE.AND.EX P0, PT, RZ, UR5, PT, P0 ;  /* 0x00000005ff007c0c */ /* 0x000fda000bf05300 */
[----:B------:R-:W-:Y:S05]  /*0a70*/  @!P0 BRA `(.L_x_7) ;  /* 0x00000000000c8947 */ /* 0x000fea0003800000 */
[----:B------:R-:W0:Y:S02]  /*0a80*/  LDC.64 R8, c[0x0][0x588] ;  /* 0x00016200ff087b82 */ /* 0x000e240000000a00 */
[----:B0-----:R1:W5:Y:S01]  /*0a90*/  LDG.E R153, desc[UR36][R8.64] ;  /* 0x0000002408997981 */ /* 0x001362000c1e1900 */
[----:B------:R-:W-:Y:S05]  /*0aa0*/  BRA `(.L_x_6) ;  /* 0x0000000000087947 */ /* 0x000fea0003800000 */
.L_x_7:
[----:B------:R-:W-:Y:S02]  /*0ab0*/  ULDC UR4, c[0x0][0x580] ;  /* 0x0001600000047ab9 */ /* 0x000fe40000000800 */
[----:B------:R-:W-:-:S07]  /*0ac0*/  IMAD.U32 R153, RZ, RZ, UR4 ;  /* 0x00000004ff997e24 */ /* 0x000fce000f8e00ff */
.L_x_6:
[----:B------:R-:W-:Y:S02]  /*0ad0*/  ULDC.64 UR4, c[0x0][0x5a0] ;  /* 0x0001680000047ab9 */ /* 0x000fe40000000a00 */
[----:B------:R-:W-:-:S04]  /*0ae0*/  ISETP.NE.U32.AND P0, PT, RZ, UR4, PT ;  /* 0x00000004ff007c0c */ /* 0x000fc8000bf05070 */
[----:B------:R-:W-:-:S13]  /*0af0*/  ISETP.NE.AND.EX P0, PT, RZ, UR5, PT, P0 ;  /* 0x00000005ff007c0c */ /* 0x000fda000bf05300 */
[----:B------:R-:W-:Y:S05]  /*0b00*/  @!P0 BRA `(.L_x_8) ;  /* 0x00000000001c8947 */ /* 0x000fea0003800000 */
[----:B01----:R-:W0:Y:S02]  /*0b10*/  LDC.64 R8, c[0x0][0x5a0] ;  /* 0x00016800ff087b82 */ /* 0x003e240000000a00 */
[----:B0-----:R-:W2:Y:S02]  /*0b20*/  LDG.E.64 R8, desc[UR36][R8.64] ;  /* 0x0000002408087981 */ /* 0x001ea4000c1e1b00 */
[----:B--2---:R-:W-:-:S04]  /*0b30*/  ISETP.NE.U32.AND P0, PT, R8, RZ, PT ;  /* 0x000000ff0800720c */ /* 0x004fc80003f05070 */
[----:B------:R-:W-:-:S13]  /*0b40*/  ISETP.NE.AND.EX P0, PT, R9, RZ, PT, P0 ;  /* 0x000000ff0900720c */ /* 0x000fda0003f05300 */
[----:B------:R-:W-:Y:S05]  /*0b50*/  @!P0 BRA `(.L_x_8) ;  /* 0x0000000000088947 */ /* 0x000fea0003800000 */
[----:B------:R0:W5:Y:S01]  /*0b60*/  LD.E R152, desc[UR36][R8.64] ;  /* 0x0000002408987980 */ /* 0x000162000c101900 */
[----:B------:R-:W-:Y:S05]  /*0b70*/  BRA `(.L_x_9) ;  /* 0x0000000000247947 */ /* 0x000fea0003800000 */
.L_x_8:
[----:B------:R-:W-:Y:S02]  /*0b80*/  ULDC.64 UR4, c[0x0][0x590] ;  /* 0x0001640000047ab9 */ /* 0x000fe40000000a00 */
[----:B------:R-:W-:-:S04]  /*0b90*/  ISETP.NE.U32.AND P0, PT, RZ, UR4, PT ;  /* 0x00000004ff007c0c */ /* 0x000fc8000bf05070 */
[----:B------:R-:W-:-:S13]  /*0ba0*/  ISETP.NE.AND.EX P0, PT, RZ, UR5, PT, P0 ;  /* 0x00000005ff007c0c */ /* 0x000fda000bf05300 */
[----:B------:R-:W-:Y:S05]  /*0bb0*/  @!P0 BRA `(.L_x_10) ;  /* 0x00000000000c8947 */ /* 0x000fea0003800000 */
[----:B01----:R-:W0:Y:S02]  /*0bc0*/  LDC.64 R8, c[0x0][0x590] ;  /* 0x00016400ff087b82 */ /* 0x003e240000000a00 */
[----:B0-----:R1:W5:Y:S01]  /*0bd0*/  LDG.E R152, desc[UR36][R8.64] ;  /* 0x0000002408987981 */ /* 0x001362000c1e1900 */
[----:B------:R-:W-:Y:S05]  /*0be0*/  BRA `(.L_x_9) ;  /* 0x0000000000087947 */ /* 0x000fea0003800000 */
.L_x_10:
[----:B------:R-:W-:Y:S02]  /*0bf0*/  ULDC UR4, c[0x0][0x584] ;  /* 0x0001610000047ab9 */ /* 0x000fe40000000800 */
[----:B------:R-:W-:-:S07]  /*0c00*/  IMAD.U32 R152, RZ, RZ, UR4 ;  /* 0x00000004ff987e24 */ /* 0x000fce000f8e00ff */
.L_x_9:
[----:B------:R-:W2:Y:S01]  /*0c10*/  LDC R2, c[0x0][0x65c] ;  /* 0x00019700ff027b82 */ /* 0x000ea20000000800 */
[----:B------:R-:W-:Y:S01]  /*0c20*/  ULDC UR6, c[0x0][0x28c] ;  /* 0x0000a30000067ab9 */ /* 0x000fe20000000800 */
[----:B------:R-:W-:Y:S01]  /*0c30*/  ISETP.NE.AND P0, PT, R10, 0x2, PT ;  /* 0x000000020a00780c */ /* 0x000fe20003f05270 */
[----:B------:R-:W-:Y:S01]  /*0c40*/  UIADD3 UR6, UR6, 0x7f, URZ ;  /* 0x0000007f06067890 */ /* 0x000fe2000fffe03f */
[----:B01----:R-:W-:Y:S01]  /*0c50*/  IMAD.U32 R8, RZ, RZ, UR12 ;  /* 0x0000000cff087e24 */ /* 0x003fe2000f8e00ff */
[----:B------:R-:W-:Y:S01]  /*0c60*/  UMOV UR38, URZ ;  /* 0x0000003f00267c82 */ /* 0x000fe20008000000 */
[----:B------:R-:W-:Y:S01]  /*0c70*/  IMAD.MOV.U32 R9, RZ, RZ, RZ ;  /* 0x000000ffff097224 */ /* 0x000fe200078e00ff */
[----:B------:R-:W-:Y:S01]  /*0c80*/  USHF.R.S32.HI UR7, URZ, 0x1f, UR6 ;  /* 0x0000001f3f077899 */ /* 0x000fe20008011406 */
[----:B------:R-:W-:Y:S01]  /*0c90*/  UMOV UR39, URZ ;  /* 0x0000003f00277c82 */ /* 0x000fe20008000000 */
[----:B------:R-:W-:Y:S02]  /*0ca0*/  ULDC.64 UR8, c[0x0][0x650] ;  /* 0x0001940000087ab9 */ /* 0x000fe40000000a00 */
[----:B------:R-:W-:-:S04]  /*0cb0*/  ULEA.HI UR7, UR7, UR6, URZ, 0x7 ;  /* 0x0000000607077291 */ /* 0x000fc8000f8f383f */
[----:B------:R-:W-:Y:S01]  /*0cc0*/  USHF.R.S32.HI UR40, URZ, 0x7, UR7 ;  /* 0x000000073f287899 */ /* 0x000fe20008011407 */
[----:B--2---:R-:W-:-:S13]  /*0cd0*/  ISETP.NE.AND P1, PT, R2, 0x1, PT ;  /* 0x000000010200780c */ /* 0x004fda0003f25270 */
[----:B------:R-:W0:Y:S01]  /*0ce0*/  @P1 LDC R19, c[0x0][0x10] ;  /* 0x00000400ff131b82 */ /* 0x000e220000000800 */
[----:B------:R-:W-:Y:S02]  /*0cf0*/  @P1 IMAD.MOV.U32 R7, RZ, RZ, RZ ;  /* 0x000000ffff071224 */ /* 0x000fe400078e00ff */
[----:B------:R-:W-:-:S05]  /*0d00*/  @P1 IMAD.MOV.U32 R17, RZ, RZ, RZ ;  /* 0x000000ffff111224 */ /* 0x000fca00078e00ff */
[----:B------:R-:W1:Y:S01]  /*0d10*/  @!P1 LDC R11, c[0x0][0xc] ;  /* 0x00000300ff0b9b82 */ /* 0x000e620000000800 */
[----:B------:R-:W-:Y:S01]  /*0d20*/  ULDC UR4, c[0x0][0xc] ;  /* 0x0000030000047ab9 */ /* 0x000fe20000000800 */
[----:B------:R-:W-:Y:S02]  /*0d30*/  ULDC UR5, c[0x0][0x10] ;  /* 0x0000040000057ab9 */ /* 0x000fe40000000800 */
[----:B------:R-:W-:-:S04]  /*0d40*/  UIMAD.WIDE.U32 UR4, UR4, UR5, URZ ;  /* 0x00000005040472a5 */ /* 0x000fc8000f8e003f */
[----:B------:R-:W2:Y:S01]  /*0d50*/  LDC R2, c[0x0][0x14] ;  /* 0x00000500ff027b82 */ /* 0x000ea20000000800 */
[----:B0-----:R-:W-:-:S04]  /*0d60*/  @P1 IMAD.WIDE.U32 R18, R19, UR12, R6 ;  /* 0x0000000c13121c25 */ /* 0x001fc8000f8e0006 */
[----:B------:R-:W-:Y:S02]  /*0d70*/  @P1 IMAD.IADD R17, R19, 0x1, R17 ;  /* 0x0000000113111824 */ /* 0x000fe400078e0211 */
[----:B-1----:R-:W-:-:S04]  /*0d80*/  @!P1 IMAD.WIDE.U32 R8, R6, R11, R8 ;  /* 0x0000000b06089225 */ /* 0x002fc800078e0008 */
[----:B------:R-:W-:Y:S02]  /*0d90*/  @!P1 IMAD.MOV.U32 R18, RZ, RZ, R8 ;  /* 0x000000ffff129224 */ /* 0x000fe400078e0008 */
[----:B------:R-:W-:Y:S02]  /*0da0*/  @!P1 IMAD.MOV.U32 R17, RZ, RZ, R9 ;  /* 0x000000ffff119224 */ /* 0x000fe400078e0009 */
[----:B--2---:R-:W-:-:S04]  /*0db0*/  IMAD.WIDE.U32 R12, R2, UR4, RZ ;  /* 0x00000004020c7c25 */ /* 0x004fc8000f8e00ff */
[----:B------:R-:W-:Y:S01]  /*0dc0*/  IMAD R23, R2, UR5, RZ ;  /* 0x0000000502177c24 */ /* 0x000fe2000f8e02ff */
[----:B------:R0:W-:Y:S03]  /*0dd0*/  STL.64 [R1], R12 ;  /* 0x0000000c01007387 */ /* 0x0001e60000100a00 */
[----:B------:R-:W-:Y:S01]  /*0de0*/  IMAD.IADD R23, R13, 0x1, R23 ;  /* 0x000000010d177824 */ /* 0x000fe200078e0217 */
[----:B------:R-:W-:Y:S06]  /*0df0*/  @P0 BRA `(.L_x_11) ;  /* 0x0000000000200947 */ /* 0x000fec0003800000 */
[----:B------:R-:W-:Y:S01]  /*0e00*/  UISETP.GE.U32.AND UP0, UPT, UR40, 0x5, UPT ;  /* 0x000000052800788c */ /* 0x000fe2000bf06070 */
[----:B------:R-:W-:Y:S01]  /*0e10*/  IADD3 R18, P0, R18, R12, RZ ;  /* 0x0000000c12127210 */ /* 0x000fe20007f1e0ff */
[----:B------:R-:W-:Y:S01]  /*0e20*/  UIMAD.WIDE.U32 UR4, UR40, -0x33333333, URZ ;  /* 0xcccccccd280478a5 */ /* 0x000fe2000f8e003f */
[----:B------:R-:W-:-:S03]  /*0e30*/  UMOV UR39, URZ ;  /* 0x0000003f00277c82 */ /* 0x000fc60008000000 */
[----:B------:R-:W-:Y:S01]  /*0e40*/  USHF.R.U32.HI UR4, URZ, 0x2, UR5 ;  /* 0x000000023f047899 */ /* 0x000fe20008011605 */
[----:B------:R-:W-:-:S03]  /*0e50*/  IMAD.X R17, R23, 0x1, R17, P0 ;  /* 0x0000000117117824 */ /* 0x000fc600000e0611 */
[----:B------:R-:W-:Y:S02]  /*0e60*/  UIMAD UR38, UR4, -0x5, UR40 ;  /* 0xfffffffb042678a4 */ /* 0x000fe4000f8e0228 */
[----:B------:R-:W-:-:S12]  /*0e70*/  @UP0 ULOP3.LUT UR39, UR4, 0x1, URZ, 0xc0, !UPT ;  /* 0x0000000104270892 */ /* 0x000fd8000f8ec03f */
.L_x_11:
[----:B------:R-:W-:Y:S01]  /*0e80*/  ISETP.GE.U32.AND P0, PT, R18, UR8, PT ;  /* 0x0000000812007c0c */ /* 0x000fe2000bf06070 */
[----:B------:R-:W-:Y:S01]  /*0e90*/  IMAD.MOV.U32 R19, RZ, RZ, -0x1 ;  /* 0xffffffffff137424 */ /* 0x000fe200078e00ff */
[----:B------:R-:W-:Y:S01]  /*0ea0*/  PRMT R8, RZ, 0x7610, R8 ;  /* 0x00007610ff087816 */ /* 0x000fe20000000008 */
[----:B------:R-:W-:Y:S01]  /*0eb0*/  IMAD.MOV.U32 R22, RZ, RZ, -0x1 ;  /* 0xffffffffff167424 */ /* 0x000fe200078e00ff */
[----:B------:R-:W-:Y:S01]  /*0ec0*/  ISETP.GE.U32.AND.EX P0, PT, R17, UR9, PT, P0 ;  /* 0x0000000911007c0c */ /* 0x000fe2000bf06100 */
[----:B------:R-:W-:-:S12]  /*0ed0*/  IMAD.MOV.U32 R2, RZ, RZ, -0x1 ;  /* 0xffffffffff027424 */ /* 0x000fd800078e00ff */
[----:B------:R-:W-:Y:S05]  /*0ee0*/  @P0 BRA `(.L_x_12) ;  /* 0x00000004002c0947 */ /* 0x000fea0003800000 */
[----:B------:R-:W1:Y:S01]  /*0ef0*/  LDC.64 R26, c[0x0][0x628] ;  /* 0x00018a00ff1a7b82 */ /* 0x000e620000000a00 */
[----:B------:R-:W-:Y:S02]  /*0f00*/  IMAD.MOV.U32 R8, RZ, RZ, R18 ;  /* 0x000000ffff087224 */ /* 0x000fe400078e0012 */
[----:B------:R-:W-:-:S05]  /*0f10*/  IMAD.MOV.U32 R9, RZ, RZ, R17 ;  /* 0x000000ffff097224 */ /* 0x000fca00078e0011 */
[----:B------:R-:W2:Y:S08]  /*0f20*/  LDC R2, c[0x0][0x630] ;  /* 0x00018c00ff027b82 */ /* 0x000eb00000000800 */
[----:B------:R-:W3:Y:S01]  /*0f30*/  LDC.64 R28, c[0x0][0x620] ;  /* 0x00018800ff1c7b82 */ /* 0x000ee20000000a00 */
[----:B-1----:R-:W-:-:S04]  /*0f40*/  ISETP.NE.U32.AND P0, PT, R26, RZ, PT ;  /* 0x000000ff1a00720c */ /* 0x002fc80003f05070 */
[----:B------:R-:W-:-:S13]  /*0f50*/  ISETP.NE.AND.EX P0, PT, R27, RZ, PT, P0 ;  /* 0x000000ff1b00720c */ /* 0x000fda0003f05300 */
[----:B--23--:R-:W-:Y:S05]  /*0f60*/  @!P0 BRA `(.L_x_13) ;  /* 0x0000000000288947 */ /* 0x00cfea0003800000 */
[----:B0-----:R-:W0:Y:S02]  /*0f70*/  LDC R13, c[0x0][0x634] ;  /* 0x00018d00ff0d7b82 */ /* 0x001e240000000800 */
[----:B0-----:R-:W-:-:S05]  /*0f80*/  IADD3 R13, P0, R18, R13, RZ ;  /* 0x0000000d120d7210 */ /* 0x001fca0007f1e0ff */
[----:B------:R-:W-:-:S04]  /*0f90*/  IMAD.X R15, RZ, RZ, R17, P0 ;  /* 0x000000ffff0f7224 */ /* 0x000fc800000e0611 */
[----:B------:R-:W-:-:S04]  /*0fa0*/  IMAD.WIDE.U32 R8, R15, R26, RZ ;  /* 0x0000001a0f087225 */ /* 0x000fc800078e00ff */
[----:B------:R-:W-:-:S04]  /*0fb0*/  IMAD.WIDE.U32 R10, P0, R13, R27, R8 ;  /* 0x0000001b0d0a7225 */ /* 0x000fc80007800008 */
[----:B------:R-:W-:-:S04]  /*0fc0*/  IMAD.WIDE.U32 R8, R13, R26, RZ ;  /* 0x0000001a0d087225 */ /* 0x000fc800078e00ff */
[----:B------:R-:W-:Y:S01]  /*0fd0*/  IMAD.X R13, RZ, RZ, RZ, P0 ;  /* 0x000000ffff0d7224 */ /* 0x000fe200000e06ff */
[----:B------:R-:W-:Y:S01]  /*0fe0*/  IADD3 RZ, P0, R9, R10, RZ ;  /* 0x0000000a09ff7210 */ /* 0x000fe20007f1e0ff */
[----:B------:R-:W-:-:S04]  /*0ff0*/  IMAD.MOV.U32 R12, RZ, RZ, R11 ;  /* 0x000000ffff0c7224 */ /* 0x000fc800078e000b */
[----:B------:R-:W-:-:S08]  /*1000*/  IMAD.WIDE.U32.X R8, R15, R27, R12, P0 ;  /* 0x0000001b0f087225 */ /* 0x000fd000000e040c */
.L_x_13:
[----:B------:R-:W1:Y:S01]  /*1010*/  LDC.64 R32, c[0x0][0x640] ;  /* 0x00019000ff207b82 */ /* 0x000e620000000a00 */
[-C--:B------:R-:W-:Y:S01]  /*1020*/  SHF.R.U64 R30, R8, R2.reuse, R9 ;  /* 0x00000002081e7219 */ /* 0x080fe20000001209 */
[----:B------:R-:W-:Y:S01]  /*1030*/  IMAD.MOV.U32 R19, RZ, RZ, R17 ;  /* 0x000000ffff137224 */ /* 0x000fe200078e0011 */
[----:B------:R-:W-:Y:S01]  /*1040*/  SHF.R.U32.HI R2, RZ, R2, R9 ;  /* 0x00000002ff027219 */ /* 0x000fe20000011609 */
[----:B------:R-:W-:Y:S01]  /*1050*/  IMAD.MOV.U32 R26, RZ, RZ, 0x1 ;  /* 0x00000001ff1a7424 */ /* 0x000fe200078e00ff */
[----:B------:R-:W-:-:S03]  /*1060*/  IADD3 R11, P0, RZ, -R30, RZ ;  /* 0x8000001eff0b7210 */ /* 0x000fc60007f1e0ff */
[----:B------:R-:W2:Y:S02]  /*1070*/  LDC R10, c[0x0][0x618] ;  /* 0x00018600ff0a7b82 */ /* 0x000ea40000000800 */
[----:B------:R-:W-:-:S04]  /*1080*/  IMAD.X R9, RZ, RZ, ~R2, P0 ;  /* 0x000000ffff097224 */ /* 0x000fc800000e0e02 */
[-C--:B------:R-:W-:Y:S02]  /*1090*/  IMAD R2, R9, R28.reuse, RZ ;  /* 0x0000001c09027224 */ /* 0x080fe400078e02ff */
[----:B0-----:R-:W0:Y:S01]  /*10a0*/  LDC R13, c[0x0][0x608] ;  /* 0x00018200ff0d7b82 */ /* 0x001e220000000800 */
[----:B------:R-:W-:-:S04]  /*10b0*/  IMAD.WIDE.U32 R8, R11, R28, R18 ;  /* 0x0000001c0b087225 */ /* 0x000fc800078e0012 */
[----:B------:R-:W-:Y:S02]  /*10c0*/  IMAD R11, R11, R29, R2 ;  /* 0x0000001d0b0b7224 */ /* 0x000fe400078e0202 */
[----:B------:R-:W-:Y:S01]  /*10d0*/  IMAD.MOV.U32 R2, RZ, RZ, -0x1 ;  /* 0xffffffffff027424 */ /* 0x000fe200078e00ff */
[----:B------:R-:W3:Y:S01]  /*10e0*/  LDC R31, c[0x0][0x658] ;  /* 0x00019600ff1f7b82 */ /* 0x000ee20000000800 */
[----:B------:R-:W-:Y:S01]  /*10f0*/  IMAD.IADD R9, R9, 0x1, R11 ;  /* 0x0000000109097824 */ /* 0x000fe200078e020b */
[----:B-1----:R-:W-:-:S04]  /*1100*/  ISETP.NE.U32.AND P0, PT, R32, RZ, PT ;  /* 0x000000ff2000720c */ /* 0x002fc80003f05070 */
[----:B------:R-:W-:Y:S02]  /*1110*/  ISETP.NE.AND.EX P0, PT, R33, RZ, PT, P0 ;  /* 0x000000ff2100720c */ /* 0x000fe40003f05300 */
[----:B------:R-:W1:Y:S01]  /*1120*/  LDC R29, c[0x0][0x600] ;  /* 0x00018000ff1d7b82 */ /* 0x000e620000000800 */
[-CC-:B--2---:R-:W-:Y:S02]  /*1130*/  SHF.R.U64 R27, R8, R10.reuse, R9.reuse ;  /* 0x0000000a081b7219 */ /* 0x184fe40000001209 */
[----:B------:R-:W-:-:S05]  /*1140*/  SHF.R.U32.HI R8, RZ, R10, R9 ;  /* 0x0000000aff087219 */ /* 0x000fca0000011609 */
[----:B------:R-:W2:Y:S01]  /*1150*/  LDC R22, c[0x0][0x648] ;  /* 0x00019200ff167b82 */ /* 0x000ea20000000800 */
[-CC-:B0-----:R-:W-:Y:S02]  /*1160*/  SHF.R.U64 R34, R27, R13.reuse, R8.reuse ;  /* 0x0000000d1b227219 */ /* 0x181fe40000001208 */
[----:B------:R-:W-:-:S05]  /*1170*/  SHF.R.U32.HI R8, RZ, R13, R8 ;  /* 0x0000000dff087219 */ /* 0x000fca0000011608 */
[----:B------:R-:W0:Y:S01]  /*1180*/  LDC R24, c[0x0][0x638] ;  /* 0x00018e00ff187b82 */ /* 0x000e220000000800 */
[-CC-:B---3--:R-:W-:Y:S02]  /*1190*/  SHF.R.U64 R36, R34, R31.reuse, R8.reuse ;  /* 0x0000001f22247219 */ /* 0x188fe40000001208 */
[-C--:B------:R-:W-:Y:S02]  /*11a0*/  SHF.L.U32 R2, R2, R31.reuse, RZ ;  /* 0x0000001f02027219 */ /* 0x080fe400000006ff */
[----:B------:R-:W-:Y:S01]  /*11b0*/  SHF.R.U32.HI R9, RZ, R31, R8 ;  /* 0x0000001fff097219 */ /* 0x000fe20000011608 */
[----:B------:R-:W-:Y:S01]  /*11c0*/  IMAD.MOV.U32 R8, RZ, RZ, R36 ;  /* 0x000000ffff087224 */ /* 0x000fe200078e0024 */
[----:B------:R-:W-:Y:S01]  /*11d0*/  LOP3.LUT R15, RZ, R2, RZ, 0x33, !PT ;  /* 0x00000002ff0f7212 */ /* 0x000fe200078e33ff */
[----:B------:R-:W3:Y:S01]  /*11e0*/  LDC R28, c[0x0][0x610] ;  /* 0x00018400ff1c7b82 */ /* 0x000ee20000000800 */
[----:B------:R-:W-:Y:S05]  /*11f0*/  @!P0 BRA `(.L_x_14) ;  /* 0x0000000000288947 */ /* 0x000fea0003800000 */
[----:B------:R-:W4:Y:S02]  /*1200*/  LDC R13, c[0x0][0x64c] ;  /* 0x00019300ff0d7b82 */ /* 0x000f240000000800 */
[----:B----4-:R-:W-:-:S05]  /*1210*/  IADD3 R13, P0, R36, R13, RZ ;  /* 0x0000000d240d7210 */ /* 0x010fca0007f1e0ff */
        /* <DEDUP_REMOVED lines=8> */
.L_x_14:
[----:B--2---:R-:W-:Y:S01]  /*12a0*/  SHF.R.U64 R7, R8, R22, R9 ;  /* 0x0000001608077219 */ /* 0x004fe20000001209 */
[----:B-1----:R-:W-:Y:S01]  /*12b0*/  VIADD R8, R29, 0xffffffff ;  /* 0xffffffff1d087836 */ /* 0x002fe20000000000 */
[----:B------:R-:W-:Y:S01]  /*12c0*/  SHF.L.U32 R2, R26, R31, RZ ;  /* 0x0000001f1a027219 */ /* 0x000fe200000006ff */
[----:B------:R-:W-:Y:S01]  /*12d0*/  @P1 IMAD R21, R25, R20, R6 ;  /* 0x0000001419151224 */ /* 0x000fe200078e0206 */
[----:B------:R-:W-:Y:S01]  /*12e0*/  LOP3.LUT R15, R34, R15, RZ, 0xc0, !PT ;  /* 0x0000000f220f7212 */ /* 0x000fe200078ec0ff */
[----:B------:R-:W-:Y:S01]  /*12f0*/  IMAD.MOV R9, RZ, RZ, -R7 ;  /* 0x000000ffff097224 */ /* 0x000fe200078e0a07 */
[----:B------:R-:W-:-:S03]  /*1300*/  LOP3.LUT R8, R27, R8, RZ, 0xc0, !PT ;  /* 0x000000081b087212 */ /* 0x000fc600078ec0ff */
[----:B------:R-:W-:Y:S02]  /*1310*/  IMAD R6, R2, R7, R15 ;  /* 0x0000000702067224 */ /* 0x000fe400078e020f */
[----:B0-----:R-:W-:Y:S02]  /*1320*/  IMAD R2, R9, R24, R36 ;  /* 0x0000001809027224 */ /* 0x001fe400078e0224 */
[----:B---3--:R-:W-:Y:S02]  /*1330*/  IMAD R19, R6, R28, R21 ;  /* 0x0000001c06137224 */ /* 0x008fe400078e0215 */
[----:B------:R-:W-:Y:S02]  /*1340*/  IMAD R2, R2, R29, R8 ;  /* 0x0000001d02027224 */ /* 0x000fe400078e0208 */
[----:B------:R-:W-:-:S03]  /*1350*/  IMAD.MOV.U32 R6, RZ, RZ, 0x1 ;  /* 0x00000001ff067424 */ /* 0x000fc600078e00ff */
[----:B------:R-:W-:Y:S02]  /*1360*/  SEL R22, R2, R19, !P1 ;  /* 0x0000001302167207 */ /* 0x000fe40004800000 */
[----:B------:R-:W-:Y:S01]  /*1370*/  SEL R19, R19, R2, !P1 ;  /* 0x0000000213137207 */ /* 0x000fe20004800000 */
[----:B------:R-:W-:Y:S01]  /*1380*/  IMAD.MOV.U32 R2, RZ, RZ, R30 ;  /* 0x000000ffff027224 */ /* 0x000fe200078e001e */
[----:B------:R-:W-:-:S07]  /*1390*/  PRMT R8, R6, 0x7610, R8 ;  /* 0x0000761006087816 */ /* 0x000fce0000000008 */
.L_x_12:
[----:B------:R-:W-:Y:S05]  /*13a0*/  @!P2 BRA `(.L_x_15) ;  /* 0x00000000000ca947 */ /* 0x000fea0003800000 */
[----:B------:R-:W-:Y:S01]  /*13b0*/  UCGABAR_WAIT ;  /* 0x0000000000007dc7 */ /* 0x000fe20008000000 */
[----:B------:R-:W-:Y:S01]  /*13c0*/  CCTL.IVALL ;  /* 0x00000000ff00798f */ /* 0x000fe20002000000 */
[----:B------:R-:W-:Y:S05]  /*13d0*/  BRA `(.L_x_16) ;  /* 0x0000000000047947 */ /* 0x000fea0003800000 */
.L_x_15:
[----:B------:R-:W-:Y:S06]  /*13e0*/  BAR.SYNC.DEFER_BLOCKING 0x0 ;  /* 0x0000000000007b1d */ /* 0x000fec0000010000 */
.L_x_16:
[----:B------:R-:W-:Y:S05]  /*13f0*/  @!P4 BRA `(.L_x_17) ;  /* 0x000000780020c947 */ /* 0x000fea0003800000 */
[----:B------:R-:W-:-:S13]  /*1400*/  ISETP.GT.U32.AND P0, PT, R35, 0x1, PT ;  /* 0x000000012300780c */ /* 0x000fda0003f04070 */
[----:B------:R-:W-:Y:S05]  /*1410*/  @P0 EXIT ;  /* 0x000000000000094d */ /* 0x000fea0003800000 */
.L_x_18:
[----:B------:R-:W-:-:S08]  /*1420*/  NOP ;  /* 0x0000000000007918 */ /* 0x000fd00000000000 */
[----:B------:R-:W1:Y:S02]  /*1430*/  USETMAXREG.TRY_ALLOC.CTAPOOL UP0, 0xe8 ;  /* 0x000000e8000079c8 */ /* 0x000e640008000600 */
[----:B-1----:R-:W-:-:S13]  /*1440*/  PLOP3.LUT P0, PT, PT, PT, UP0, 0x80, 0x0 ;  /* 0x000000000000781c */ /* 0x002fda0003f0f008 */
[----:B------:R-:W-:Y:S05]  /*1450*/  @!P0 BRA `(.L_x_18) ;  /* 0xfffffffc00f08947 */ /* 0x000fea000383ffff */
[----:B------:R-:W-:-:S13]  /*1460*/  LOP3.LUT P0, RZ, R8, 0xff, RZ, 0xc0, !PT ;  /* 0x000000ff08ff7812 */ /* 0x000fda000780c0ff */
[----:B------:R-:W-:Y:S05]  /*1470*/  @!P0 EXIT ;  /* 0x000000000000894d */ /* 0x000fea0003800000 */
[----:B------:R-:W1:Y:S01]  /*1480*/  S2UR UR4, SR_CgaCtaId ;  /* 0x00000000000479c3 */ /* 0x000e620000008800 */
[----:B------:R-:W-:Y:S01]  /*1490*/  VIADD R14, R14, 0xffffffff ;  /* 0xffffffff0e0e7836 */ /* 0x000fe20000000000 */
[CC--:B------:R-:W-:Y:S01]  /*14a0*/  LEA.HI R4, R0.reuse, R3.reuse, RZ, 0x2 ;  /* 0x0000000300047211 */ /* 0x0c0fe200078f10ff */
[----:B------:R-:W-:Y:S01]  /*14b0*/  UMOV UR41, 0x400 ;  /* 0x0000040000297882 */ /* 0x000fe20000000000 */
[----:B------:R-:W-:Y:S01]  /*14c0*/  LEA.HI R0, R0, R3, RZ, 0x5 ;  /* 0x0000000300007211 */ /* 0x000fe200078f28ff */
[----:B------:R-:W-:Y:S01]  /*14d0*/  UISETP.LT.AND UP0, UPT, UR40, 0x1, UPT ;  /* 0x000000012800788c */ /* 0x000fe2000bf01270 */
[----:B------:R-:W-:Y:S01]  /*14e0*/  R2UR UR42, R14 ;  /* 0x000000000e2a72ca */ /* 0x000fe200000e0000 */
[----:B------:R-:W-:Y:S01]  /*14f0*/  ULDC UR5, c[0x0][0x284] ;  /* 0x0000a10000057ab9 */ /* 0x000fe20000000800 */
[--C-:B------:R-:W-:Y:S01]  /*1500*/  SHF.R.S32.HI R156, RZ, 0x2, R4.reuse ;  /* 0x00000002ff9c7819 */ /* 0x100fe20000011404 */
[----:B------:R-:W-:Y:S01]  /*1510*/  USEL UR43, UR40, 0x1, UP0 ;  /* 0x00000001282b7887 */ /* 0x000fe20008000000 */
[----:B------:R-:W-:Y:S01]  /*1520*/  SHF.R.S32.HI R5, RZ, 0x1f, R4 ;  /* 0x0000001fff057819 */ /* 0x000fe20000011404 */
[----:B------:R-:W-:Y:S01]  /*1530*/  USHF.L.U32 UR44, UR40, 0x1, URZ ;  /* 0x00000001282c7899 */ /* 0x000fe2000800063f */
[----:B------:R-:W-:Y:S01]  /*1540*/  LOP3.LUT R158, R4, 0xfffffffc, RZ, 0xc0, !PT ;  /* 0xfffffffc049e7812 */ /* 0x000fe200078ec0ff */
[----:B------:R-:W-:Y:S01]  /*1550*/  UIADD3 UR43, -UR43, UR40, URZ ;  /* 0x000000282b2b7290 */ /* 0x000fe2000fffe13f */
[----:B------:R-:W-:-:S02]  /*1560*/  LEA.HI R5, R5, R156, RZ, 0x3 ;  /* 0x0000009c05057211 */ /* 0x000fc400078f18ff */
[----:B------:R-:W-:Y:S01]  /*1570*/  ISETP.NE.AND P0, PT, R14, RZ, PT ;  /* 0x000000ff0e00720c */ /* 0x000fe20003f05270 */
[----:B------:R-:W-:Y:S01]  /*1580*/  IMAD.IADD R158, R3, 0x1, -R158 ;  /* 0x00000001039e7824 */ /* 0x000fe200078e0a9e */
[----:B------:R-:W-:Y:S01]  /*1590*/  LOP3.LUT R5, R5, 0xfffffff8, RZ, 0xc0, !PT ;  /* 0xfffffff805057812 */ /* 0x000fe200078ec0ff */
[----:B------:R-:W-:Y:S01]  /*15a0*/  USHF.L.U32 UR42, UR42, 0x3, URZ ;  /* 0x000000032a2a7899 */ /* 0x000fe2000800063f */
[----:B------:R-:W-:-:S03]  /*15b0*/  SEL R165, RZ, 0x1, P0 ;  /* 0x00000001ffa57807 */ /* 0x000fc60000000000 */
[----:B------:R-:W-:Y:S01]  /*15c0*/  IMAD.IADD R156, R156, 0x1, -R5 ;  /* 0x000000019c9c7824 */ /* 0x000fe200078e0a05 */
[----:B-1----:R-:W-:Y:S01]  /*15d0*/  ULEA UR41, UR4, UR41, 0x18 ;  /* 0x0000002904297291 */ /* 0x002fe2000f8ec03f */
[----:B------:R-:W-:Y:S01]  /*15e0*/  SHF.R.S32.HI R5, RZ, 0x5, R0 ;  /* 0x00000005ff057819 */ /* 0x000fe20000011400 */
[----:B------:R-:W-:Y:S02]  /*15f0*/  IMAD.U32 R160, RZ, RZ, UR42 ;  /* 0x0000002affa07e24 */ /* 0x000fe4000f8e00ff */
[----:B------:R-:W-:Y:S01]  /*1600*/  UIADD3 UR45, UR41, 0x60, URZ ;  /* 0x00000060292d7890 */ /* 0x000fe2000fffe03f */
[--C-:B------:R-:W-:Y:S01]  /*1610*/  SHF.R.S32.HI R157, RZ, 0x1f, R156.reuse ;  /* 0x0000001fff9d7819 */ /* 0x100fe2000001149c */
[C-C-:B------:R-:W-:Y:S01]  /*1620*/  IMAD R163, R5.reuse, -0x10, -R156.reuse ;  /* 0xfffffff005a37824 */ /* 0x140fe200078e0a9c */
[C---:B------:R-:W-:Y:S02]  /*1630*/  LOP3.LUT R162, R160.reuse, 0x8, RZ, 0xc0, !PT ;  /* 0x00000008a0a27812 */ /* 0x040fe400078ec0ff */
[----:B------:R-:W-:Y:S01]  /*1640*/  LOP3.LUT R160, R160, 0x8, RZ, 0xc, !PT ;  /* 0x00000008a0a07812 */ /* 0x000fe200078e0cff */
[----:B------:R-:W-:Y:S01]  /*1650*/  IMAD.U32 R159, RZ, RZ, UR45 ;  /* 0x0000002dff9f7e24 */ /* 0x000fe2000f8e00ff */
[----:B------:R-:W-:Y:S01]  /*1660*/  LOP3.LUT R162, R162, 0x18, RZ, 0x3c, !PT ;  /* 0x00000018a2a27812 */ /* 0x000fe200078e3cff */
[----:B------:R-:W-:-:S04]  /*1670*/  IMAD.WIDE R156, R5, 0x10, R156 ;  /* 0x00000010059c7825 */ /* 0x000fc800078e029c */
[----:B------:R-:W-:Y:S02]  /*1680*/  VIADD R161, R159, UR42 ;  /* 0x0000002a9fa17c36 */ /* 0x000fe40008000000 */
[----:B------:R-:W-:-:S07]  /*1690*/  VIADD R163, R163, UR5 ;  /* 0x00000005a3a37c36 */ /* 0x000fce0008000000 */
.L_x_298:
[----:B------:R-:W-:Y:S01]  /*16a0*/  SHF.L.U32 R0, R165, 0x1f, RZ ;  /* 0x0000001fa5007819 */ /* 0x000fe200000006ff */
[----:B------:R-:W-:Y:S02]  /*16b0*/  ULDC UR4, c[0x0][0x28c] ;  /* 0x0000a30000047ab9 */ /* 0x000fe40000000800 */
[----:B------:R-:W-:Y:S01]  /*16c0*/  ISETP.LT.AND P1, PT, RZ, UR4, PT ;  /* 0x00000004ff007c0c */ /* 0x000fe2000bf21270 */
[----:B-1----:R-:W1:Y:S02]  /*16d0*/  SYNCS.PHASECHK.TRANS64.TRYWAIT P0, [R159+UR42], R0 ;  /* 0x000000009f0075a7 */ /* 0x002e64000800016a */
[----:B-1-34-:R-:W-:Y:S10]  /*16e0*/  @!P0 BRA `(.L_x_19) ;  /* 0x0000008400d88947 */ /* 0x01aff40003800000 */
.L_x_321:
[----:B------:R-:W-:Y:S05]  /*16f0*/  @P1 BRA `(.L_x_20) ;  /* 0x0000000000401947 */ /* 0x000fea0003800000 */
[----:B-1----:R-:W-:Y:S01]  /*1700*/  MOV R0, 0x0 ;  /* 0x0000000000007802 */ /* 0x002fe20000000f00 */
[----:B------:R-:W-:Y:S01]  /*1710*/  ULDC.64 UR4, c[0x4][0x68] ;  /* 0x01001a0000047ab9 */ /* 0x000fe20000000a00 */
[----:B------:R-:W-:Y:S01]  /*1720*/  ULDC.64 UR6, c[0x4][0x8] ;  /* 0x0100020000067ab9 */ /* 0x000fe20000000a00 */
[----:B------:R-:W-:Y:S01]  /*1730*/  IMAD.U32 R4, RZ, RZ, UR4 ;  /* 0x00000004ff047e24 */ /* 0x000fe2000f8e00ff */
[----:B------:R1:W2:Y:S01]  /*1740*/  LDC.64 R14, c[0x4][R0] ;  /* 0x01000000000e7b82 */ /* 0x0002a20000000a00 */
[----:B------:R-:W-:Y:S01]  /*1750*/  IMAD.U32 R5, RZ, RZ, UR5 ;  /* 0x00000005ff057e24 */ /* 0x000fe2000f8e00ff */
[----:B------:R-:W-:Y:S01]  /*1760*/  ULDC.64 UR4, c[0x4][0x70] ;  /* 0x01001c0000047ab9 */ /* 0x000fe20000000a00 */
[----:B------:R-:W-:Y:S02]  /*1770*/  IMAD.U32 R10, RZ, RZ, UR6 ;  /* 0x00000006ff0a7e24 */ /* 0x000fe4000f8e00ff */
[----:B------:R-:W-:Y:S02]  /*1780*/  IMAD.U32 R6, RZ, RZ, UR4 ;  /* 0x00000004ff067e24 */ /* 0x000fe4000f8e00ff */
[----:B------:R-:W-:-:S02]  /*1790*/  IMAD.U32 R7, RZ, RZ, UR5 ;  /* 0x00000005ff077e24 */ /* 0x000fc4000f8e00ff */
[----:B------:R-:W-:Y:S02]  /*17a0*/  IMAD.U32 R11, RZ, RZ, UR7 ;  /* 0x00000007ff0b7e24 */ /* 0x000fe4000f8e00ff */
[----:B------:R-:W-:Y:S02]  /*17b0*/  IMAD.MOV.U32 R8, RZ, RZ, 0x1e1 ;  /* 0x000001e1ff087424 */ /* 0x000fe400078e00ff */
[----:B0-----:R-:W-:Y:S02]  /*17c0*/  IMAD.MOV.U32 R12, RZ, RZ, 0x1 ;  /* 0x00000001ff0c7424 */ /* 0x001fe400078e00ff */
[----:B-1----:R-:W-:-:S07]  /*17d0*/  IMAD.MOV.U32 R13, RZ, RZ, RZ ;  /* 0x000000ffff0d7224 */ /* 0x002fce00078e00ff */
[----:B------:R-:W-:-:S07]  /*17e0*/  LEPC R20, `(.L_x_20) ;  /* 0x000000001014794e */ /* 0x000fce0000000000 */
[----:B--2--5:R-:W-:Y:S05]  /*17f0*/  CALL.ABS.NOINC R14 ;  /* 0x000000000e007343 */ /* 0x024fea0003c00000 */
.L_x_20:
[----:B-1----:R-:W-:-:S04]  /*1800*/  LOP3.LUT R0, R16, 0x1, RZ, 0xfc, !PT ;  /* 0x0000000110007812 */ /* 0x002fc800078efcff */
[----:B------:R-:W-:-:S13]  /*1810*/  ISETP.NE.AND P0, PT, R0, 0x3, PT ;  /* 0x000000030000780c */ /* 0x000fda0003f05270 */
[----:B------:R-:W-:Y:S05]  /*1820*/  @!P0 BRA `(.L_x_21) ;  /* 0x0000000000048947 */ /* 0x000fea0003800000 */
[----:B------:R-:W-:Y:S01]  /*1830*/  BPT.TRAP 0x1 ;  /* 0x000000040000795c */ /* 0x000fe20000300000 */
.L_x_21:
[----:B------:R-:W-:Y:S02]  /*1840*/  IMAD.U32 R3, RZ, RZ, UR38 ;  /* 0x00000026ff037e24 */ /* 0x000fe4000f8e00ff */
[----:B------:R-:W-:-:S03]  /*1850*/  IMAD.U32 R0, RZ, RZ, UR39 ;  /* 0x00000027ff007e24 */ /* 0x000fc6000f8e00ff */
[----:B------:R-:W-:Y:S02]  /*1860*/  LEA R3, R3, UR41, 0x3 ;  /* 0x0000002903037c11 */ /* 0x000fe4000f8e18ff */
[----:B------:R-:W-:-:S04]  /*1870*/  SHF.L.U32 R0, R0, 0x1f, RZ ;  /* 0x0000001f00007819 */ /* 0x000fc800000006ff */
[----:B------:R1:W2:Y:S01]  /*1880*/  SYNCS.PHASECHK.TRANS64.TRYWAIT P1, [R3+URZ], R0 ;  /* 0x00000000030075a7 */ /* 0x0002a2000802017f */
[----:B------:R-:W-:Y:S05]  /*1890*/  @!P0 BRA `(.L_x_22) ;  /* 0x0000000000048947 */ /* 0x000fea0003800000 */
[----:B------:R-:W-:Y:S01]  /*18a0*/  BPT.TRAP 0x1 ;  /* 0x000000040000795c */ /* 0x000fe20000300000 */
.L_x_22:
[----:B------:R-:W-:-:S05]  /*18b0*/  IMAD.U32 R4, RZ, RZ, UR43 ;  /* 0x0000002bff047e24 */ /* 0x000fca000f8e00ff */
[----:B------:R-:W-:Y:S01]  /*18c0*/  ISETP.GE.AND P2, PT, R4, 0x1, PT ;  /* 0x000000010400780c */ /* 0x000fe20003f46270 */
[----:B--2---:R-:W-:-:S12]  /*18d0*/  @P1 BRA `(.L_x_23) ;  /* 0x0000000000081947 */ /* 0x004fd80003800000 */
[----:B------:R-:W2:Y:S02]  /*18e0*/  SYNCS.PHASECHK.TRANS64.TRYWAIT P1, [R3+URZ], R0 ;  /* 0x00000000030075a7 */ /* 0x000ea4000802017f */
[----:B--2---:R-:W-:Y:S05]  /*18f0*/  @!P1 BRA `(.L_x_24) ;  /* 0x0000008400689947 */ /* 0x004fea0003800000 */
.L_x_23:
[----:B------:R-:W-:Y:S05]  /*1900*/  WARPSYNC.ALL ;  /* 0x0000000000007948 */ /* 0x000fea0003800000 */
[----:B------:R-:W-:Y:S01]  /*1910*/  UIADD3 UR4, UR41, 0x180, URZ ;  /* 0x0000018029047890 */ /* 0x000fe2000fffe03f */
[----:B------:R-:W-:Y:S01]  /*1920*/  WARPGROUP.ARRIVE ;  /* 0x00000000000079c5 */ /* 0x000fe20000000000 */
[----:B------:R-:W-:Y:S02]  /*1930*/  UIADD3 UR5, UR41, 0xa180, URZ ;  /* 0x0000a18029057890 */ /* 0x000fe4000fffe03f */
[----:B------:R-:W-:Y:S02]  /*1940*/  USHF.R.U32.HI UR4, URZ, 0x4, UR4 ;  /* 0x000000043f047899 */ /* 0x000fe40008011604 */
[----:B------:R-:W-:-:S02]  /*1950*/  USHF.R.U32.HI UR5, URZ, 0x4, UR5 ;  /* 0x000000043f057899 */ /* 0x000fc40008011605 */
[----:B------:R-:W-:Y:S02]  /*1960*/  ULOP3.LUT UR4, UR4, 0x3fff, URZ, 0xc0, !UPT ;  /* 0x00003fff04047892 */ /* 0x000fe4000f8ec03f */
[----:B------:R-:W-:Y:S02]  /*1970*/  ULOP3.LUT UR5, UR5, 0x3fff, URZ, 0xc0, !UPT ;  /* 0x00003fff05057892 */ /* 0x000fe4000f8ec03f */
[----:B------:R-:W-:Y:S02]  /*1980*/  ULOP3.LUT UR8, UR4, 0x10000, URZ, 0xfc, !UPT ;  /* 0x0001000004087892 */ /* 0x000fe4000f8efc3f */
[----:B------:R-:W-:Y:S02]  /*1990*/  ULOP3.LUT UR9, UR5, 0x10000, URZ, 0xfc, !UPT ;  /* 0x0001000005097892 */ /* 0x000fe4000f8efc3f */
[----:B------:R-:W-:Y:S02]  /*19a0*/  ULEA UR10, UR38, UR8, 0x9 ;  /* 0x00000008260a7291 */ /* 0x000fe4000f8e483f */
[----:B------:R-:W-:Y:S01]  /*19b0*/  ULEA UR11, UR38, UR9, 0xb ;  /* 0x00000009260b7291 */ /* 0x000fe2000f8e583f */
[----:B------:R-:W-:Y:S01]  /*19c0*/  UMOV UR5, 0x40000040 ;  /* 0x4000004000057882 */ /* 0x000fe20000000000 */
[----:B------:R-:W-:-:S03]  /*19d0*/  UMOV UR7, 0x40000040 ;  /* 0x4000004000077882 */ /* 0x000fc60000000000 */
[----:B------:R-:W-:Y:S02]  /*19e0*/  UMOV UR4, UR10 ;  /* 0x0000000a00047c82 */ /* 0x000fe40008000000 */
[----:B------:R-:W-:Y:S02]  /*19f0*/  UMOV UR6, UR11 ;  /* 0x0000000b00067c82 */ /* 0x000fe40008000000 */
[----:B------:R-:W-:Y:S01]  /*1a00*/  IGMMA.64x256x32.S8.S8 R24, gdesc[UR4], RZ, !UPT, gsb0 ;  /* 0x06600000041879f1 */ /* 0x000fe2000c0410ff */
[----:B------:R-:W-:Y:S02]  /*1a10*/  UIADD3 UR4, UR10, 0x2, URZ ;  /* 0x000000020a047890 */ /* 0x000fe4000fffe03f */
[----:B------:R-:W-:Y:S01]  /*1a20*/  UIADD3 UR6, UR11, 0x2, URZ ;  /* 0x000000020b067890 */ /* 0x000fe2000fffe03f */
[----:B------:R-:W-:Y:S01]  /*1a30*/  UMOV UR5, 0x40000040 ;  /* 0x4000004000057882 */ /* 0x000fe20000000000 */
[----:B------:R-:W-:Y:S01]  /*1a40*/  UMOV UR7, 0x40000040 ;  /* 0x4000004000077882 */ /* 0x000fe20000000000 */
[----:B------:R-:W-:-:S02]  /*1a50*/  WARPGROUP.DEPBAR.LE gsb0, 0x0 ;  /* 0x00008000000079c5 */ /* 0x000fc40000010000 */
[----:B------:R-:W-:-:S06]  /*1a60*/  WARPGROUP.ARRIVE ;  /* 0x00000000000079c5 */ /* 0x000fcc0000000000 */
[----:B------:R-:W-:Y:S01]  /*1a70*/  IGMMA.64x256x32.S8.S8 R24, gdesc[UR4], R24, gsb0 ;  /* 0x06600000041879f1 */ /* 0x000fe20008041018 */
[----:B------:R-:W-:Y:S02]  /*1a80*/  UIADD3 UR4, UR10, 0x4, URZ ;  /* 0x000000040a047890 */ /* 0x000fe4000fffe03f */
[----:B------:R-:W-:Y:S01]  /*1a90*/  UIADD3 UR6, UR11, 0x4, URZ ;  /* 0x000000040b067890 */ /* 0x000fe2000fffe03f */
[----:B------:R-:W-:Y:S01]  /*1aa0*/  UMOV UR5, 0x40000040 ;  /* 0x4000004000057882 */ /* 0x000fe20000000000 */
[----:B------:R-:W-:Y:S01]  /*1ab0*/  UMOV UR7, 0x40000040 ;  /* 0x4000004000077882 */ /* 0x000fe20000000000 */
[----:B------:R-:W-:Y:S02]  /*1ac0*/  WARPGROUP.DEPBAR.LE gsb0, 0x0 ;  /* 0x00008000000079c5 */ /* 0x000fe40000010000 */
        /* <DEDUP_REMOVED lines=8> */
[----:B------:R-:W-:Y:S03]  /*1b50*/  IGMMA.64x256x32.S8.S8 R24, gdesc[UR4], R24, gsb0 ;  /* 0x06600000041879f1 */ /* 0x000fe60008041018 */
[----:B------:R-:W-:Y:S02]  /*1b60*/  WARPGROUP.DEPBAR.LE gsb0, 0x0 ;  /* 0x00008000000079c5 */ /* 0x000fe40000010000 */
[----:B------:R-:W-:Y:S05]  /*1b70*/  @!P2 BRA `(.L_x_25) ;  /* 0x000000040014a947 */ /* 0x000fea0003800000 */
[----:B------:R-:W-:Y:S01]  /*1b80*/  UIADD3 UR4, UR38, 0x1, URZ ;  /* 0x0000000126047890 */ /* 0x000fe2000fffe03f */
[----:B-12---:R-:W-:Y:S02]  /*1b90*/  IMAD.U32 R0, RZ, RZ, UR43 ;  /* 0x0000002bff007e24 */ /* 0x006fe4000f8e00ff */
[----:B------:R-:W-:Y:S01]  /*1ba0*/  IMAD.U32 R3, RZ, RZ, UR38 ;  /* 0x00000026ff037e24 */ /* 0x000fe2000f8e00ff */
[----:B------:R-:W-:-:S04]  /*1bb0*/  UISETP.NE.AND UP0, UPT, UR4, 0x5, UPT ;  /* 0x000000050400788c */ /* 0x000fc8000bf05270 */
[----:B------:R-:W-:Y:S02]  /*1bc0*/  USEL UR5, URZ, 0x1, UP0 ;  /* 0x000000013f057887 */ /* 0x000fe40008000000 */
[----:B------:R-:W-:Y:S02]  /*1bd0*/  USEL UR10, UR4, URZ, UP0 ;  /* 0x0000003f040a7287 */ /* 0x000fe40008000000 */
[----:B------:R-:W-:-:S06]  /*1be0*/  ULOP3.LUT UR5, UR39, UR5, URZ, 0x3c, !UPT ;  /* 0x0000000527057292 */ /* 0x000fcc000f8e3c3f */
[----:B------:R-:W-:-:S07]  /*1bf0*/  IMAD.U32 R6, RZ, RZ, UR5 ;  /* 0x00000005ff067e24 */ /* 0x000fce000f8e00ff */
.L_x_32:
[----:B------:R-:W-:Y:S05]  /*1c00*/  @!P0 BRA `(.L_x_26) ;  /* 0x0000000000048947 */ /* 0x000fea0003800000 */
[----:B------:R-:W-:Y:S01]  /*1c10*/  BPT.TRAP 0x1 ;  /* 0x000000040000795c */ /* 0x000fe20000300000 */
.L_x_26:
[----:B------:R-:W-:Y:S01]  /*1c20*/  ULEA UR4, UR10, UR41, 0x3 ;  /* 0x000000290a047291 */ /* 0x000fe2000f8e183f */
[----:B------:R-:W-:-:S08]  /*1c30*/  SHF.L.U32 R4, R6, 0x1f, RZ ;  /* 0x0000001f06047819 */ /* 0x000fd000000006ff */
[----:B------:R1:W2:Y:S01]  /*1c40*/  SYNCS.PHASECHK.TRANS64.TRYWAIT P1, [UR4], R4 ;  /* 0x00000004ff0075a7 */ /* 0x0002a20008020144 */
[----:B------:R-:W-:Y:S05]  /*1c50*/  @!P0 BRA `(.L_x_27) ;  /* 0x0000000000048947 */ /* 0x000fea0003800000 */
[----:B------:R-:W-:Y:S01]  /*1c60*/  BPT.TRAP 0x1 ;  /* 0x000000040000795c */ /* 0x000fe20000300000 */
.L_x_27:
[----:B--2---:R-:W-:Y:S05]  /*1c70*/  @P1 BRA `(.L_x_28) ;  /* 0x0000000000081947 */ /* 0x004fea0003800000 */
[----:B------:R-:W2:Y:S02]  /*1c80*/  SYNCS.PHASECHK.TRANS64.TRYWAIT P1, [UR4], R4 ;  /* 0x00000004ff0075a7 */ /* 0x000ea40008020144 */
[----:B--2---:R-:W-:Y:S05]  /*1c90*/  @!P1 BRA `(.L_x_29) ;  /* 0x0000008000949947 */ /* 0x004fea0003800000 */
.L_x_28:
[----:B------:R-:W-:Y:S01]  /*1ca0*/  ULEA UR11, UR10, UR8, 0x9 ;  /* 0x000000080a0b7291 */ /* 0x000fe2000f8e483f */
[----:B------:R-:W-:Y:S01]  /*1cb0*/  WARPGROUP.ARRIVE ;  /* 0x00000000000079c5 */ /* 0x000fe20000000000 */
[----:B------:R-:W-:Y:S01]  /*1cc0*/  ULEA UR12, UR10, UR9, 0xb ;  /* 0x000000090a0c7291 */ /* 0x000fe2000f8e583f */
[----:B------:R-:W-:Y:S01]  /*1cd0*/  UMOV UR5, 0x40000040 ;  /* 0x4000004000057882 */ /* 0x000fe20000000000 */
[----:B------:R-:W-:-:S03]  /*1ce0*/  UMOV UR7, 0x40000040 ;  /* 0x4000004000077882 */ /* 0x000fc60000000000 */
[----:B------:R-:W-:Y:S02]  /*1cf0*/  UMOV UR4, UR11 ;  /* 0x0000000b00047c82 */ /* 0x000fe40008000000 */
[----:B------:R-:W-:Y:S02]  /*1d00*/  UMOV UR6, UR12 ;  /* 0x0000000c00067c82 */ /* 0x000fe40008000000 */
[----:B------:R-:W-:Y:S01]  /*1d10*/  IGMMA.64x256x32.S8.S8 R24, gdesc[UR4], R24, gsb0 ;  /* 0x06600000041879f1 */ /* 0x000fe20008041018 */
        /* <DEDUP_REMOVED lines=23> */
[----:B------:R-:W-:Y:S01]  /*1e90*/  BPT.TRAP 0x1 ;  /* 0x000000040000795c */ /* 0x000fe20000300000 */
.L_x_30:
[----:B------:R-:W-:-:S13]  /*1ea0*/  ISETP.NE.AND P1, PT, R154, RZ, PT ;  /* 0x000000ff9a00720c */ /* 0x000fda0003f25270 */
[----:B-12---:R-:W-:-:S05]  /*1eb0*/  @P1 LEA R4, R3, UR41, 0x3 ;  /* 0x0000002903041c11 */ /* 0x006fca000f8e18ff */
[----:B------:R-:W-:-:S05]  /*1ec0*/  @P1 VIADD R4, R4, 0x28 ;  /* 0x0000002804041836 */ /* 0x000fca0000000000 */
[----:B------:R-:W-:-:S04]  /*1ed0*/  @P1 PRMT R4, R155, 0x654, R4 ;  /* 0x000006549b041816 */ /* 0x000fc80000000004 */
[----:B------:R1:W-:Y:S01]  /*1ee0*/  @P1 SYNCS.ARRIVE.TRANS64.RED.A1T0 RZ, [R4+URZ], RZ ;  /* 0x000000ff04ff19a7 */ /* 0x0003e2000810043f */
[----:B------:R-:W-:-:S13]  /*1ef0*/  ISETP.GT.U32.AND P1, PT, R16, 0x1, PT ;  /* 0x000000011000780c */ /* 0x000fda0003f24070 */
[----:B-1----:R-:W-:Y:S05]  /*1f00*/  @P1 BRA `(.L_x_31) ;  /* 0x0000000000041947 */ /* 0x002fea0003800000 */
[----:B------:R-:W-:Y:S01]  /*1f10*/  BPT.TRAP 0x1 ;  /* 0x000000040000795c */ /* 0x000fe20000300000 */
.L_x_31:
[----:B------:R-:W-:Y:S01]  /*1f20*/  UIADD3 UR10, UR10, 0x1, URZ ;  /* 0x000000010a0a7890 */ /* 0x000fe2000fffe03f */
[C---:B------:R-:W-:Y:S01]  /*1f30*/  ISETP.GT.AND P2, PT, R0.reuse, 0x1, PT ;  /* 0x000000010000780c */ /* 0x040fe20003f44270 */
[----:B------:R-:W-:Y:S02]  /*1f40*/  VIADD R3, R3, 0x1 ;  /* 0x0000000103037836 */ /* 0x000fe40000000000 */
[----:B------:R-:W-:Y:S01]  /*1f50*/  UISETP.NE.AND UP0, UPT, UR10, 0x5, UPT ;  /* 0x000000050a00788c */ /* 0x000fe2000bf05270 */
[----:B------:R-:W-:Y:S02]  /*1f60*/  VIADD R0, R0, 0xffffffff ;  /* 0xffffffff00007836 */ /* 0x000fe40000000000 */
[C---:B------:R-:W-:Y:S01]  /*1f70*/  ISETP.NE.AND P1, PT, R3.reuse, 0x5, PT ;  /* 0x000000050300780c */ /* 0x040fe20003f25270 */
[----:B------:R-:W-:Y:S02]  /*1f80*/  USEL UR4, URZ, 0x1, UP0 ;  /* 0x000000013f047887 */ /* 0x000fe40008000000 */
[----:B------:R-:W-:Y:S01]  /*1f90*/  USEL UR10, UR10, URZ, UP0 ;  /* 0x0000003f0a0a7287 */ /* 0x000fe20008000000 */
[----:B------:R-:W-:-:S03]  /*1fa0*/  SEL R3, R3, RZ, P1 ;  /* 0x000000ff03037207 */ /* 0x000fc60000800000 */
[----:B------:R-:W-:Y:S01]  /*1fb0*/  LOP3.LUT R6, R6, UR4, RZ, 0x3c, !PT ;  /* 0x0000000406067c12 */ /* 0x000fe2000f8e3cff */
[----:B------:R-:W-:Y:S07]  /*1fc0*/  @P2 BRA `(.L_x_32) ;  /* 0xfffffffc000c2947 */ /* 0x000fee000383ffff */
.L_x_25:
[----:B-12---:R-:W1:Y:S01]  /*1fd0*/  LDC R0, c[0x0][0x28c] ;  /* 0x0000a300ff007b82 */ /* 0x006e620000000800 */
[----:B------:R2:W-:Y:S01]  /*1fe0*/  SYNCS.ARRIVE.TRANS64.A1T0 RZ, [R160+UR45], RZ ;  /* 0x000000ffa0ff79a7 */ /* 0x0005e2000810002d */
[----:B-1----:R-:W-:-:S13]  /*1ff0*/  ISETP.GE.AND P1, PT, R0, 0x1, PT ;  /* 0x000000010000780c */ /* 0x002fda0003f26270 */
[----:B--2---:R-:W-:Y:S05]  /*2000*/  @!P1 BRA `(.L_x_33) ;  /* 0x0000000000449947 */ /* 0x004fea0003800000 */
[----:B------:R-:W-:Y:S05]  /*2010*/  @!P0 BRA `(.L_x_34) ;  /* 0x0000000000048947 */ /* 0x000fea0003800000 */
[----:B------:R-:W-:Y:S01]  /*2020*/  BPT.TRAP 0x1 ;  /* 0x000000040000795c */ /* 0x000fe20000300000 */
.L_x_34:
[----:B------:R-:W-:-:S13]  /*2030*/  ISETP.NE.AND P0, PT, R154, RZ, PT ;  /* 0x000000ff9a00720c */ /* 0x000fda0003f05270 */
[----:B------:R-:W-:-:S05]  /*2040*/  VOTEU.ANY UP0, P0 ;  /* 0x00000000003f7886 */ /* 0x000fca0000000100 */
[----:B------:R-:W-:-:S06]  /*2050*/  @UP0 UIADD3 UR4, UR43, UR38, URZ ;  /* 0x000000262b040290 */ /* 0x000fcc000fffe03f */
[----:B------:R-:W-:Y:S02]  /*2060*/  IMAD.U32 R4, RZ, RZ, UR4 ;  /* 0x00000004ff047e24 */ /* 0x000fe4000f8e00ff */
[----:B------:R-:W-:Y:S02]  /*2070*/  IMAD.U32 R3, RZ, RZ, UR4 ;  /* 0x00000004ff037e24 */ /* 0x000fe4000f8e00ff */
[----:B------:R-:W-:-:S05]  /*2080*/  @P0 IMAD.WIDE.U32 R4, R4, -0x33333333, RZ ;  /* 0xcccccccd04040825 */ /* 0x000fca00078e00ff */
[----:B------:R-:W-:-:S05]  /*2090*/  @P0 SHF.R.U32.HI R0, RZ, 0x2, R5 ;  /* 0x00000002ff000819 */ /* 0x000fca0000011605 */
[----:B------:R-:W-:-:S05]  /*20a0*/  @P0 IMAD R0, R0, -0x5, R3 ;  /* 0xfffffffb00000824 */ /* 0x000fca00078e0203 */
[----:B------:R-:W-:-:S05]  /*20b0*/  @P0 LEA R0, R0, UR41, 0x3 ;  /* 0x0000002900000c11 */ /* 0x000fca000f8e18ff */
[----:B------:R-:W-:-:S05]  /*20c0*/  @P0 VIADD R0, R0, 0x28 ;  /* 0x0000002800000836 */ /* 0x000fca0000000000 */
[----:B------:R-:W-:-:S04]  /*20d0*/  @P0 PRMT R0, R155, 0x654, R0 ;  /* 0x000006549b000816 */ /* 0x000fc80000000000 */
[----:B------:R1:W-:Y:S01]  /*20e0*/  @P0 SYNCS.ARRIVE.TRANS64.RED.A1T0 RZ, [R0+URZ], RZ ;  /* 0x000000ff00ff09a7 */ /* 0x0003e2000810043f */
[----:B------:R-:W-:-:S13]  /*20f0*/  ISETP.GT.U32.AND P0, PT, R16, 0x1, PT ;  /* 0x000000011000780c */ /* 0x000fda0003f04070 */
[----:B-1----:R-:W-:Y:S05]  /*2100*/  @P0 BRA `(.L_x_33) ;  /* 0x0000000000040947 */ /* 0x002fea0003800000 */
[----:B------:R-:W-:Y:S01]  /*2110*/  BPT.TRAP 0x1 ;  /* 0x000000040000795c */ /* 0x000fe20000300000 */
.L_x_33:
[----:B------:R-:W-:Y:S01]  /*2120*/  SHF.L.U32 R0, R165, 0x1f, RZ ;  /* 0x0000001fa5007819 */ /* 0x000fe200000006ff */
[----:B------:R-:W-:Y:S01]  /*2130*/  UIADD3 UR38, UR44, UR38, URZ ;  /* 0x000000262c267290 */ /* 0x000fe2000fffe03f */
[----:B------:R-:W1:Y:S01]  /*2140*/  LDC R7, c[0x0][0x288] ;  /* 0x0000a200ff077b82 */ /* 0x000e620000000800 */
[----:B------:R-:W-:Y:S01]  /*2150*/  UISETP.GE.U32.AND UP1, UPT, UR44, 0x5, UPT ;  /* 0x000000052c00788c */ /* 0x000fe2000bf26070 */
[----:B------:R-:W-:Y:S01]  /*2160*/  IMAD.SHL.U32 R10, R158, 0x2, RZ ;  /* 0x000000029e0a7824 */ /* 0x000fe200078e00ff */
[----:B------:R-:W-:Y:S02]  /*2170*/  UISETP.GT.U32.AND UP0, UPT, UR38, 0x4, UPT ;  /* 0x000000042600788c */ /* 0x000fe4000bf04070 */
[----:B------:R-:W-:Y:S02]  /*2180*/  UIMAD.WIDE.U32 UR4, UR38, -0x33333333, URZ ;  /* 0xcccccccd260478a5 */ /* 0x000fe4000f8e003f */
[----:B------:R-:W-:Y:S01]  /*2190*/  UISETP.LT.U32.AND UP0, UPT, UR44, 0x5, UP0 ;  /* 0x000000052c00788c */ /* 0x000fe20008701070 */
[----:B------:R-:W2:Y:S01]  /*21a0*/  SYNCS.PHASECHK.TRANS64.TRYWAIT P0, [R159+UR42+0x10], R0 ;  /* 0x000010009f0075a7 */ /* 0x000ea2000800016a */
[----:B------:R-:W-:Y:S01]  /*21b0*/  USHF.R.U32.HI UR4, URZ, 0x2, UR5 ;  /* 0x000000023f047899 */ /* 0x000fe20008011605 */
[----:B------:R-:W-:Y:S01]  /*21c0*/  SHF.R.S32.HI R11, RZ, 0x1f, R10 ;  /* 0x0000001fff0b7819 */ /* 0x000fe2000001140a */
[----:B------:R-:W-:-:S02]  /*21d0*/  USEL UR6, URZ, 0x1, !UP0 ;  /* 0x000000013f067887 */ /* 0x000fc4000c000000 */
[----:B------:R-:W-:Y:S02]  /*21e0*/  UIMAD UR38, UR4, -0x5, UR38 ;  /* 0xfffffffb042678a4 */ /* 0x000fe4000f8e0226 */
[----:B------:R-:W-:-:S04]  /*21f0*/  ULOP3.LUT UR39, UR39, UR6, URZ, 0x3c, !UPT ;  /* 0x0000000627277292 */ /* 0x000fc8000f8e3c3f */
[----:B------:R-:W-:Y:S01]  /*2200*/  @UP1 ULOP3.LUT UR39, UR39, 0x1, UR4, 0x78, !UPT ;  /* 0x0000000127271892 */ /* 0x000fe2000f8e7804 */
[----:B-12---:R-:W-:Y:S11]  /*2210*/  @!P0 BRA `(.L_x_35) ;  /* 0x0000007c004c8947 */ /* 0x006ff60003800000 */
.L_x_322:
[----:B-1----:R-:W-:Y:S01]  /*2220*/  IMAD.SHL.U32 R0, R19, 0x40, RZ ;  /* 0x0000004013007824 */ /* 0x002fe200078e00ff */
[----:B------:R-:W-:Y:S01]  /*2230*/  ULDC UR6, c[0x0][0x284] ;  /* 0x0000a10000067ab9 */ /* 0x000fe20000000800 */
[----:B------:R-:W-:Y:S01]  /*2240*/  IMAD.SHL.U32 R14, R22, 0x100, RZ ;  /* 0x00000100160e7824 */ /* 0x000fe200078e00ff */
[----:B------:R-:W-:Y:S01]  /*2250*/  SHF.R.S32.HI R20, RZ, 0x1f, R2 ;  /* 0x0000001fff147819 */ /* 0x000fe20000011402 */
[----:B------:R-:W-:Y:S01]  /*2260*/  ULDC.64 UR4, c[0x0][0x5d0] ;  /* 0x0001740000047ab9 */ /* 0x000fe20000000a00 */
[----:B------:R-:W-:Y:S01]  /*2270*/  ISETP.GE.AND P0, PT, R0, UR6, PT ;  /* 0x0000000600007c0c */ /* 0x000fe2000bf06270 */
[----:B------:R-:W-:Y:S01]  /*2280*/  IMAD.WIDE.U32 R4, R2, UR4, R10 ;  /* 0x0000000402047c25 */ /* 0x000fe2000f8e000a */
[----:B------:R-:W-:Y:S02]  /*2290*/  SHF.R.S32.HI R15, RZ, 0x1f, R14 ;  /* 0x0000001fff0f7819 */ /* 0x000fe4000001140e */
[----:B------:R-:W-:Y:S01]  /*22a0*/  ISETP.GE.OR P0, PT, R14, R7, P0 ;  /* 0x000000070e00720c */ /* 0x000fe20000706670 */
[----:B------:R-:W-:Y:S01]  /*22b0*/  IMAD R3, R20, UR4, RZ ;  /* 0x0000000414037c24 */ /* 0x000fe2000f8e02ff */
[----:B------:R-:W-:-:S03]  /*22c0*/  IADD3 R4, P1, R14, R4, RZ ;  /* 0x000000040e047210 */ /* 0x000fc60007f3e0ff */
[----:B------:R-:W-:-:S05]  /*22d0*/  IMAD R3, R2, UR5, R3 ;  /* 0x0000000502037c24 */ /* 0x000fca000f8e0203 */
[----:B------:R-:W-:-:S03]  /*22e0*/  IADD3.X R5, R15, R5, R3, P1, !PT ;  /* 0x000000050f057210 */ /* 0x000fc60000ffe403 */
[----:B------:R-:W-:Y:S05]  /*22f0*/  @P0 BRA `(.L_x_36) ;  /* 0x0000006000b00947 */ /* 0x000fea0003800000 */
[----:B0-----:R-:W0:Y:S01]  /*2300*/  LDC.64 R12, c[0x0][0x5c8] ;  /* 0x00017200ff0c7b82 */ /* 0x001e220000000a00 */
[----:B------:R-:W-:Y:S01]  /*2310*/  IMAD.WIDE R8, R19, 0x40, R156 ;  /* 0x0000004013087825 */ /* 0x000fe200078e029c */
[----:B------:R-:W-:Y:S01]  /*2320*/  ULDC.64 UR4, c[0x0][0x5c0] ;  /* 0x0001700000047ab9 */ /* 0x000fe20000000a00 */
[----:B------:R-:W-:Y:S02]  /*2330*/  BSSY B0, `(.L_x_36) ;  /* 0x0000628000007945 */ /* 0x000fe40003800000 */
[----:B------:R-:W-:Y:S02]  /*2340*/  IMAD.IADD R22, R163, 0x1, -R0 ;  /* 0x00000001a3167824 */ /* 0x000fe400078e0a00 */
[-C--:B0-----:R-:W-:Y:S02]  /*2350*/  IMAD R3, R9, R12.reuse, RZ ;  /* 0x0000000c09037224 */ /* 0x081fe400078e02ff */
[----:B------:R-:W-:-:S04]  /*2360*/  IMAD.WIDE.U32 R4, R8, R12, R4 ;  /* 0x0000000c08047225 */ /* 0x000fc800078e0004 */
[----:B------:R-:W-:Y:S01]  /*2370*/  IMAD R3, R8, R13, R3 ;  /* 0x0000000d08037224 */ /* 0x000fe200078e0203 */
[----:B------:R-:W-:-:S03]  /*2380*/  IADD3 R4, P0, R4, UR4, RZ ;  /* 0x0000000404047c10 */ /* 0x000fc6000ff1e0ff */
[----:B------:R-:W-:Y:S01]  /*2390*/  IMAD.IADD R3, R5, 0x1, R3 ;  /* 0x0000000105037824 */ /* 0x000fe200078e0203 */
[----:B------:R-:W-:-:S04]  /*23a0*/  LEA R6, P1, R12, R4, 0x3 ;  /* 0x000000040c067211 */ /* 0x000fc800078218ff */
[----:B------:R-:W-:Y:S01]  /*23b0*/  IADD3.X R5, R3, UR5, RZ, P0, !PT ;  /* 0x0000000503057c10 */ /* 0x000fe200087fe4ff */
[----:B------:R-:W-:Y:S01]  /*23c0*/  IMAD R3, R158, -0x2, R7 ;  /* 0xfffffffe9e037824 */ /* 0x000fe200078e0207 */
[----:B-----5:R-:W-:Y:S02]  /*23d0*/  ISETP.NE.AND P0, PT, R152, RZ, PT ;  /* 0x000000ff9800720c */ /* 0x020fe40003f05270 */
[----:B------:R-:W-:Y:S01]  /*23e0*/  LEA.HI.X R7, R12, R5, R13, 0x3, P1 ;  /* 0x000000050c077211 */ /* 0x000fe200008f1c0d */
[----:B------:R-:W-:-:S10]  /*23f0*/  IMAD.IADD R0, R3, 0x1, -R14 ;  /* 0x0000000103007824 */ /* 0x000fd400078e0a0e */
[----:B------:R-:W-:Y:S05]  /*2400*/  @!P0 BRA `(.L_x_37) ;  /* 0x0000004800608947 */ /* 0x000fea0003800000 */
[----:B------:R-:W0:Y:S01]  /*2410*/  LDC.64 R166, c[0x0][0x5b0] ;  /* 0x00016c00ffa67b82 */ /* 0x000e220000000a00 */
[----:B------:R-:W-:Y:S01]  /*2420*/  ULDC.64 UR4, c[0x0][0x5b8] ;  /* 0x00016e0000047ab9 */ /* 0x000fe20000000a00 */
[----:B------:R-:W-:Y:S01]  /*2430*/  ISETP.GE.AND P1, PT, R22, 0x1, PT ;  /* 0x000000011600780c */ /* 0x000fe20003f26270 */
[----:B------:R-:W-:Y:S01]  /*2440*/  IMAD.WIDE.U32 R10, R2, UR4, R10 ;  /* 0x00000004020a7c25 */ /* 0x000fe2000f8e000a */
[----:B------:R-:W-:Y:S02]  /*2450*/  BSSY B1, `(.L_x_38) ;  /* 0x000000e000017945 */ /* 0x000fe40003800000 */
[----:B------:R-:W-:Y:S01]  /*2460*/  ISETP.LT.OR P5, PT, R0, 0x1, !P1 ;  /* 0x000000010000780c */ /* 0x000fe20004fa1670 */
[----:B------:R-:W-:Y:S01]  /*2470*/  IMAD R3, R20, UR4, RZ ;  /* 0x0000000414037c24 */ /* 0x000fe2000f8e02ff */
[----:B------:R-:W1:Y:S01]  /*2480*/  LDC.64 R12, c[0x0][0x5a8] ;  /* 0x00016a00ff0c7b82 */ /* 0x000e620000000a00 */
[----:B------:R-:W-:Y:S02]  /*2490*/  IADD3 R14, P0, R14, R10, RZ ;  /* 0x0000000a0e0e7210 */ /* 0x000fe40007f1e0ff */
[----:B------:R-:W-:-:S05]  /*24a0*/  IMAD R3, R2, UR5, R3 ;  /* 0x0000000502037c24 */ /* 0x000fca000f8e0203 */
[----:B------:R-:W-:Y:S01]  /*24b0*/  IADD3.X R15, R15, R11, R3, P0, !PT ;  /* 0x0000000b0f0f7210 */ /* 0x000fe200007fe403 */
[-C--:B0-----:R-:W-:Y:S02]  /*24c0*/  IMAD R10, R9, R166.reuse, RZ ;  /* 0x000000a6090a7224 */ /* 0x081fe400078e02ff */
[----:B------:R-:W-:-:S04]  /*24d0*/  IMAD.WIDE.U32 R2, R8, R166, R14 ;  /* 0x000000a608027225 */ /* 0x000fc800078e000e */
[----:B------:R-:W-:Y:S01]  /*24e0*/  IMAD R21, R8, R167, R10 ;  /* 0x000000a708157224 */ /* 0x000fe200078e020a */
[----:B-1----:R-:W-:-:S04]  /*24f0*/  IADD3 R2, P0, R2, R12, RZ ;  /* 0x0000000c02027210 */ /* 0x002fc80007f1e0ff */
[----:B------:R-:W-:Y:S01]  /*2500*/  IADD3.X R3, R13, R3, R21, P0, !PT ;  /* 0x000000030d037210 */ /* 0x000fe200007fe415 */
[----:B------:R-:W-:Y:S08]  /*2510*/  @P5 BRA `(.L_x_39) ;  /* 0x0000000000045947 */ /* 0x000ff00003800000 */
[----:B------:R0:W5:Y:S02]  /*2520*/  LDG.E.U8 R164, desc[UR36][R2.64] ;  /* 0x0000002402a47981 */ /* 0x000164000c1e1100 */
.L_x_39:
[----:B------:R-:W-:Y:S05]  /*2530*/  BSYNC B1 ;  /* 0x0000000000017941 */ /* 0x000fea0003800000 */
.L_x_38:
[----:B-----5:R-:W-:Y:S01]  /*2540*/  LOP3.LUT R9, R164, 0xffff, RZ, 0xc0, !PT ;  /* 0x0000ffffa4097812 */ /* 0x020fe200078ec0ff */
[C---:B------:R-:W-:Y:S01]  /*2550*/  IMAD.SHL.U32 R10, R166.reuse, 0x8, RZ ;  /* 0x00000008a60a7824 */ /* 0x040fe200078e00ff */
[----:B------:R-:W-:Y:S01]  /*2560*/  SHF.L.U64.HI R11, R166, 0x3, R167 ;  /* 0x00000003a60b7819 */ /* 0x000fe200000102a7 */
[----:B------:R-:W-:Y:S01]  /*2570*/  BSSY B1, `(.L_x_40) ;  /* 0x000000e000017945 */ /* 0x000fe20003800000 */
[----:B------:R-:W-:Y:S02]  /*2580*/  PRMT R19, R9, 0x8880, RZ ;  /* 0x0000888009137816 */ /* 0x000fe400000000ff */
[----:B------:R-:W-:Y:S01]  /*2590*/  ISETP.LT.OR P2, PT, R0, 0x2, !P1 ;  /* 0x000000020000780c */ /* 0x000fe20004f41670 */
[----:B------:R-:W-:Y:S01]  /*25a0*/  IMAD.WIDE.U32 R8, R8, R166, R10 ;  /* 0x000000a608087225 */ /* 0x000fe200078e000a */
[----:B------:R-:W-:-:S03]  /*25b0*/  ISETP.GE.AND P0, PT, R22, 0x9, PT ;  /* 0x000000091600780c */ /* 0x000fc60003f06270 */
[----:B------:R-:W-:Y:S01]  /*25c0*/  IMAD R10, R19, R152, RZ ;  /* 0x00000098130a7224 */ /* 0x000fe200078e02ff */
[----:B------:R-:W-:Y:S01]  /*25d0*/  IADD3 R8, P3, P4, R14, R12, R8 ;  /* 0x0000000c0e087210 */ /* 0x000fe20007c7e008 */
[----:B------:R-:W-:Y:S02]  /*25e0*/  IMAD.IADD R12, R21, 0x1, R9 ;  /* 0x00000001150c7824 */ /* 0x000fe400078e0209 */
[----:B------:R-:W-:-:S05]  /*25f0*/  @!P5 IMAD R11, R24, R153, R10 ;  /* 0x00000099180bd224 */ /* 0x000fca00078e020a */
[----:B------:R1:W-:Y:S01]  /*2600*/  @!P5 STG.E.U8 desc[UR36][R4.64], R11 ;  /* 0x0000000b0400d986 */ /* 0x0003e2000c101124 */
[----:B------:R-:W-:Y:S05]  /*2610*/  @P2 BRA `(.L_x_41) ;  /* 0x00000000000c2947 */ /* 0x000fea0003800000 */
[----:B------:R-:W1:Y:S02]  /*2620*/  LDG.E.U8 R164, desc[UR36][R2.64+0x1] ;  /* 0x0000012402a47981 */ /* 0x000e64000c1e1100 */
[----:B-1----:R-:W-:-:S05]  /*2630*/  PRMT R11, R164, 0x8880, RZ ;  /* 0x00008880a40b7816 */ /* 0x002fca00000000ff */
[----:B------:R-:W-:-:S07]  /*2640*/  IMAD R10, R11, R152, RZ ;  /* 0x000000980b0a7224 */ /* 0x000fce00078e02ff */
.L_x_41:
[----:B------:R-:W-:Y:S05]  /*2650*/  BSYNC B1 ;  /* 0x0000000000017941 */ /* 0x000fea0003800000 */
.L_x_40:
[C---:B------:R-:W-:Y:S01]  /*2660*/  ISETP.LT.OR P5, PT, R0.reuse, 0x1, !P0 ;  /* 0x000000010000780c */ /* 0x040fe200047a1670 */
[----:B------:R-:W-:Y:S01]  /*2670*/  @!P2 IMAD R25, R25, R153, R10 ;  /* 0x000000991919a224 */ /* 0x000fe200078e020a */
[----:B------:R-:W-:Y:S01]  /*2680*/  BSSY B1, `(.L_x_42) ;  /* 0x000000a000017945 */ /* 0x000fe20003800000 */
[----:B------:R-:W-:Y:S02]  /*2690*/  IADD3.X R9, R15, R13, R12, P3, P4 ;  /* 0x0000000d0f097210 */ /* 0x000fe40001fe840c */
[C---:B------:R-:W-:Y:S01]  /*26a0*/  ISETP.LT.OR P3, PT, R0.reuse, 0x2, !P0 ;  /* 0x000000020000780c */ /* 0x040fe20004761670 */
[----:B------:R2:W-:Y:S01]  /*26b0*/  @!P2 STG.E.U8 desc[UR36][R4.64+0x1], R25 ;  /* 0x000001190400a986 */ /* 0x0005e2000c101124 */
[C---:B------:R-:W-:Y:S02]  /*26c0*/  ISETP.LT.OR P4, PT, R0.reuse, 0x9, !P1 ;  /* 0x000000090000780c */ /* 0x040fe40004f81670 */
[----:B------:R-:W-:-:S04]  /*26d0*/  ISETP.LT.OR P2, PT, R0, 0xa, !P1 ;  /* 0x0000000a0000780c */ /* 0x000fc80004f41670 */
[----:B------:R-:W-:Y:S09]  /*26e0*/  @P5 BRA `(.L_x_43) ;  /* 0x00000000000c5947 */ /* 0x000ff20003800000 */
[----:B------:R-:W1:Y:S02]  /*26f0*/  LDG.E.U8 R164, desc[UR36][R8.64] ;  /* 0x0000002408a47981 */ /* 0x000e64000c1e1100 */
[----:B-1----:R-:W-:-:S05]  /*2700*/  PRMT R11, R164, 0x8880, RZ ;  /* 0x00008880a40b7816 */ /* 0x002fca00000000ff */
[----:B------:R-:W-:-:S07]  /*2710*/  IMAD R10, R11, R152, RZ ;  /* 0x000000980b0a7224 */ /* 0x000fce00078e02ff */
.L_x_43:
[----:B------:R-:W-:Y:S05]  /*2720*/  BSYNC B1 ;  /* 0x0000000000017941 */ /* 0x000fea0003800000 */
.L_x_42:
[----:B-1----:R-:W-:Y:S01]  /*2730*/  @!P5 IMAD R11, R26, R153, R10 ;  /* 0x000000991a0bd224 */ /* 0x002fe200078e020a */
[----:B------:R-:W-:Y:S04]  /*2740*/  BSSY B1, `(.L_x_44) ;  /* 0x0000006000017945 */ /* 0x000fe80003800000 */
[----:B------:R1:W-:Y:S01]  /*2750*/  @!P5 STG.E.U8 desc[UR36][R6.64], R11 ;  /* 0x0000000b0600d986 */ /* 0x0003e2000c101124 */
[----:B------:R-:W-:Y:S05]  /*2760*/  @P3 BRA `(.L_x_45) ;  /* 0x00000000000c3947 */ /* 0x000fea0003800000 */
[----:B------:R-:W1:Y:S02]  /*2770*/  LDG.E.U8 R164, desc[UR36][R8.64+0x1] ;  /* 0x0000012408a47981 */ /* 0x000e64000c1e1100 */
[----:B-1----:R-:W-:-:S05]  /*2780*/  PRMT R11, R164, 0x8880, RZ ;  /* 0x00008880a40b7816 */ /* 0x002fca00000000ff */
[----:B------:R-:W-:-:S07]  /*2790*/  IMAD R10, R11, R152, RZ ;  /* 0x000000980b0a7224 */ /* 0x000fce00078e02ff */
.L_x_45:
[----:B------:R-:W-:Y:S05]  /*27a0*/  BSYNC B1 ;  /* 0x0000000000017941 */ /* 0x000fea0003800000 */
.L_x_44:
[----:B------:R-:W-:Y:S01]  /*27b0*/  @!P3 IMAD R27, R27, R153, R10 ;  /* 0x000000991b1bb224 */ /* 0x000fe200078e020a */
[----:B------:R-:W-:Y:S04]  /*27c0*/  BSSY B1, `(.L_x_46) ;  /* 0x0000006000017945 */ /* 0x000fe80003800000 */
[----:B------:R3:W-:Y:S01]  /*27d0*/  @!P3 STG.E.U8 desc[UR36][R6.64+0x1], R27 ;  /* 0x0000011b0600b986 */ /* 0x0007e2000c101124 */
[----:B------:R-:W-:Y:S05]  /*27e0*/  @P4 BRA `(.L_x_47) ;  /* 0x00000000000c4947 */ /* 0x000fea0003800000 */
[----:B------:R-:W1:Y:S02]  /*27f0*/  LDG.E.U8 R164, desc[UR36][R2.64+0x8] ;  /* 0x0000082402a47981 */ /* 0x000e64000c1e1100 */
[----:B-1----:R-:W-:-:S05]  /*2800*/  PRMT R11, R164, 0x8880, RZ ;  /* 0x00008880a40b7816 */ /* 0x002fca00000000ff */
[----:B------:R-:W-:-:S07]  /*2810*/  IMAD R10, R11, R152, RZ ;  /* 0x000000980b0a7224 */ /* 0x000fce00078e02ff */
.L_x_47:
[----:B------:R-:W-:Y:S05]  /*2820*/  BSYNC B1 ;  /* 0x0000000000017941 */ /* 0x000fea0003800000 */
.L_x_46:
[----:B-1----:R-:W-:Y:S01]  /*2830*/  @!P4 IMAD R11, R28, R153, R10 ;  /* 0x000000991c0bc224 */ /* 0x002fe200078e020a */
[----:B------:R-:W-:Y:S04]  /*2840*/  BSSY B1, `(.L_x_48) ;  /* 0x0000006000017945 */ /* 0x000fe80003800000 */
[----:B------:R1:W-:Y:S01]  /*2850*/  @!P4 STG.E.U8 desc[UR36][R4.64+0x8], R11 ;  /* 0x0000080b0400c986 */ /* 0x0003e2000c101124 */
[----:B------:R-:W-:Y:S05]  /*2860*/  @P2 BRA `(.L_x_49) ;  /* 0x00000000000c2947 */ /* 0x000fea0003800000 */
[----:B------:R-:W1:Y:S02]  /*2870*/  LDG.E.U8 R164, desc[UR36][R2.64+0x9] ;  /* 0x0000092402a47981 */ /* 0x000e64000c1e1100 */
[----:B-1----:R-:W-:-:S05]  /*2880*/  PRMT R11, R164, 0x8880, RZ ;  /* 0x00008880a40b7816 */ /* 0x002fca00000000ff */
[----:B------:R-:W-:-:S07]  /*2890*/  IMAD R10, R11, R152, RZ ;  /* 0x000000980b0a7224 */ /* 0x000fce00078e02ff */
.L_x_49:
[----:B------:R-:W-:Y:S05]  /*28a0*/  BSYNC B1 ;  /* 0x0000000000017941 */ /* 0x000fea0003800000 */
.L_x_48:
[C---:B------:R-:W-:Y:S01]  /*28b0*/  ISETP.LT.OR P4, PT, R0.reuse, 0x9, !P0 ;  /* 0x000000090000780c */ /* 0x040fe20004781670 */
[----:B------:R-:W-:Y:S01]  /*28c0*/  @!P2 IMAD R29, R29, R153, R10 ;  /* 0x000000991d1da224 */ /* 0x000fe200078e020a */
[----:B------:R-:W-:Y:S01]  /*28d0*/  BSSY B1, `(.L_x_50) ;  /* 0x0000009000017945 */ /* 0x000fe20003800000 */
[C---:B------:R-:W-:Y:S02]  /*28e0*/  ISETP.LT.OR P3, PT, R0.reuse, 0xa, !P0 ;  /* 0x0000000a0000780c */ /* 0x040fe40004761670 */
[C---:B------:R-:W-:Y:S01]  /*28f0*/  ISETP.LT.OR P5, PT, R0.reuse, 0x11, !P1 ;  /* 0x000000110000780c */ /* 0x040fe20004fa1670 */
[----:B------:R4:W-:Y:S01]  /*2900*/  @!P2 STG.E.U8 desc[UR36][R4.64+0x9], R29 ;  /* 0x0000091d0400a986 */ /* 0x0009e2000c101124 */
[----:B------:R-:W-:-:S06]  /*2910*/  ISETP.LT.OR P2, PT, R0, 0x12, !P1 ;  /* 0x000000120000780c */ /* 0x000fcc0004f41670 */
[----:B------:R-:W-:Y:S07]  /*2920*/  @P4 BRA `(.L_x_51) ;  /* 0x00000000000c4947 */ /* 0x000fee0003800000 */
[----:B------:R-:W1:Y:S02]  /*2930*/  LDG.E.U8 R164, desc[UR36][R8.64+0x8] ;  /* 0x0000082408a47981 */ /* 0x000e64000c1e1100 */
[----:B-1----:R-:W-:-:S05]  /*2940*/  PRMT R11, R164, 0x8880, RZ ;  /* 0x00008880a40b7816 */ /* 0x002fca00000000ff */
[----:B------:R-:W-:-:S07]  /*2950*/  IMAD R10, R11, R152, RZ ;  /* 0x000000980b0a7224 */ /* 0x000fce00078e02ff */
.L_x_51:
[----:B------:R-:W-:Y:S05]  /*2960*/  BSYNC B1 ;  /* 0x0000000000017941 */ /* 0x000fea0003800000 */
.L_x_50:
[----:B-1----:R-:W-:Y:S01]  /*2970*/  @!P4 IMAD R11, R30, R153, R10 ;  /* 0x000000991e0bc224 */ /* 0x002fe200078e020a */
[----:B------:R-:W-:Y:S04]  /*2980*/  BSSY B1, `(.L_x_52) ;  /* 0x0000006000017945 */ /* 0x000fe80003800000 */
[----:B------:R1:W-:Y:S01]  /*2990*/  @!P4 STG.E.U8 desc[UR36][R6.64+0x8], R11 ;  /* 0x0000080b0600c986 */ /* 0x0003e2000c101124 */
[----:B------:R-:W-:Y:S05]  /*29a0*/  @P3 BRA `(.L_x_53) ;  /* 0x00000000000c3947 */ /* 0x000fea0003800000 */
[----:B------:R-:W1:Y:S02]  /*29b0*/  LDG.E.U8 R164, desc[UR36][R8.64+0x9] ;  /* 0x0000092408a47981 */ /* 0x000e64000c1e1100 */
[----:B-1----:R-:W-:-:S05]  /*29c0*/  PRMT R11, R164, 0x8880, RZ ;  /* 0x00008880a40b7816 */ /* 0x002fca00000000ff */
[----:B------:R-:W-:-:S07]  /*29d0*/  IMAD R10, R11, R152, RZ ;  /* 0x000000980b0a7224 */ /* 0x000fce00078e02ff */
.L_x_53:
[----:B------:R-:W-:Y:S05]  /*29e0*/  BSYNC B1 ;  /* 0x0000000000017941 */ /* 0x000fea0003800000 */
.L_x_52:
[----:B------:R-:W-:Y:S01]  /*29f0*/  @!P3 IMAD R31, R31, R153, R10 ;  /* 0x000000991f1fb224 */ /* 0x000fe200078e020a */
[----:B------:R-:W-:Y:S04]  /*2a00*/  BSSY B1, `(.L_x_54) ;  /* 0x0000006000017945 */ /* 0x000fe80003800000 */
[----:B------:R0:W-:Y:S01]  /*2a10*/  @!P3 STG.E.U8 desc[UR36][R6.64+0x9], R31 ;  /* 0x0000091f0600b986 */ /* 0x0001e2000c101124 */
[----:B------:R-:W-:Y:S05]  /*2a20*/  @P5 BRA `(.L_x_55) ;  /* 0x00000000000c5947 */ /* 0x000fea0003800000 */
[----:B------:R-:W1:Y:S02]  /*2a30*/  LDG.E.U8 R164, desc[UR36][R2.64+0x10] ;  /* 0x0000102402a47981 */ /* 0x000e64000c1e1100 */
[----:B-1----:R-:W-:-:S05]  /*2a40*/  PRMT R11, R164, 0x8880, RZ ;  /* 0x00008880a40b7816 */ /* 0x002fca00000000ff */
[----:B------:R-:W-:-:S07]  /*2a50*/  IMAD R10, R11, R152, RZ ;  /* 0x000000980b0a7224 */ /* 0x000fce00078e02ff */
.L_x_55:
[----:B------:R-:W-:Y:S05]  /*2a60*/  BSYNC B1 ;  /* 0x0000000000017941 */ /* 0x000fea0003800000 */
.L_x_54:
[----:B-1----:R-:W-:Y:S01]  /*2a70*/  @!P5 IMAD R11, R32, R153, R10 ;  /* 0x00000099200bd224 */ /* 0x002fe200078e020a */
[----:B------:R-:W-:Y:S04]  /*2a80*/  BSSY B1, `(.L_x_56) ;  /* 0x0000006000017945 */ /* 0x000fe80003800000 */
[----:B------:R1:W-:Y:S01]  /*2a90*/  @!P5 STG.E.U8 desc[UR36][R4.64+0x10], R11 ;  /* 0x0000100b0400d986 */ /* 0x0003e2000c101124 */
[----:B------:R-:W-:Y:S05]  /*2aa0*/  @P2 BRA `(.L_x_57) ;  /* 0x00000000000c2947 */ /* 0x000fea0003800000 */
[----:B------:R-:W1:Y:S02]  /*2ab0*/  LDG.E.U8 R164, desc[UR36][R2.64+0x11] ;  /* 0x0000112402a47981 */ /* 0x000e64000c1e1100 */
[----:B-1----:R-:W-:-:S05]  /*2ac0*/  PRMT R11, R164, 0x8880, RZ ;  /* 0x00008880a40b7816 */ /* 0x002fca00000000ff */
[----:B------:R-:W-:-:S07]  /*2ad0*/  IMAD R10, R11, R152, RZ ;  /* 0x000000980b0a7224 */ /* 0x000fce00078e02ff */
.L_x_57:
[----:B------:R-:W-:Y:S05]  /*2ae0*/  BSYNC B1 ;  /* 0x0000000000017941 */ /* 0x000fea0003800000 */
.L_x_56:
        /* <DEDUP_REMOVED lines=11> */
.L_x_59:
[----:B------:R-:W-:Y:S05]  /*2ba0*/  BSYNC B1 ;  /* 0x0000000000017941 */ /* 0x000fea0003800000 */
.L_x_58:
[----:B-1----:R-:W-:Y:S01]  /*2bb0*/  @!P4 IMAD R11, R34, R153, R10 ;  /* 0x00000099220bc224 */ /* 0x002fe200078e020a */
[----:B------:R-:W-:Y:S04]  /*2bc0*/  BSSY B1, `(.L_x_60) ;  /* 0x0000006000017945 */ /* 0x000fe80003800000 */
[----:B------:R1:W-:Y:S01]  /*2bd0*/  @!P4 STG.E.U8 desc[UR36][R6.64+0x10], R11 ;  /* 0x0000100b0600c986 */ /* 0x0003e2000c101124 */
[----:B------:R-:W-:Y:S05]  /*2be0*/  @P3 BRA `(.L_x_61) ;  /* 0x00000000000c3947 */ /* 0x000fea0003800000 */
[----:B------:R-:W1:Y:S02]  /*2bf0*/  LDG.E.U8 R164, desc[UR36][R8.64+0x11] ;  /* 0x0000112408a47981 */ /* 0x000e64000c1e1100 */
[----:B-1----:R-:W-:-:S05]  /*2c00*/  PRMT R11, R164, 0x8880, RZ ;  /* 0x00008880a40b7816 */ /* 0x002fca00000000ff */
[----:B------:R-:W-:-:S07]  /*2c10*/  IMAD R10, R11, R152, RZ ;  /* 0x000000980b0a7224 */ /* 0x000fce00078e02ff */
.L_x_61:
[----:B------:R-:W-:Y:S05]  /*2c20*/  BSYNC B1 ;  /* 0x0000000000017941 */ /* 0x000fea0003800000 */
.L_x_60:
[----:B------:R-:W-:Y:S01]  /*2c30*/  @!P3 IMAD R35, R35, R153, R10 ;  /* 0x000000992323b224 */ /* 0x000fe200078e020a */
[----:B------:R-:W-:Y:S04]  /*2c40*/  BSSY B1, `(.L_x_62) ;  /* 0x0000006000017945 */ /* 0x000fe80003800000 */
[----:B------:R0:W-:Y:S01]  /*2c50*/  @!P3 STG.E.U8 desc[UR36][R6.64+0x11], R35 ;  /* 0x000011230600b986 */ /* 0x0001e2000c101124 */
[----:B------:R-:W-:Y:S05]  /*2c60*/  @P5 BRA `(.L_x_63) ;  /* 0x00000000000c5947 */ /* 0x000fea0003800000 */
[----:B------:R-:W1:Y:S02]  /*2c70*/  LDG.E.U8 R164, desc[UR36][R2.64+0x18] ;  /* 0x0000182402a47981 */ /* 0x000e64000c1e1100 */
[----:B-1----:R-:W-:-:S05]  /*2c80*/  PRMT R11, R164, 0x8880, RZ ;  /* 0x00008880a40b7816 */ /* 0x002fca00000000ff */
[----:B------:R-:W-:-:S07]  /*2c90*/  IMAD R10, R11, R152, RZ ;  /* 0x000000980b0a7224 */ /* 0x000fce00078e02ff */
.L_x_63:
[----:B------:R-:W-:Y:S05]  /*2ca0*/  BSYNC B1 ;  /* 0x0000000000017941 */ /* 0x000fea0003800000 */
.L_x_62:
[----:B-1----:R-:W-:Y:S01]  /*2cb0*/  @!P5 IMAD R11, R36, R153, R10 ;  /* 0x00000099240bd224 */ /* 0x002fe200078e020a */
[----:B------:R-:W-:Y:S04]  /*2cc0*/  BSSY B1, `(.L_x_64) ;  /* 0x0000006000017945 */ /* 0x000fe80003800000 */
[----:B------:R1:W-:Y:S01]  /*2cd0*/  @!P5 STG.E.U8 desc[UR36][R4.64+0x18], R11 ;  /* 0x0000180b0400d986 */ /* 0x0003e2000c101124 */
[----:B------:R-:W-:Y:S05]  /*2ce0*/  @P2 BRA `(.L_x_65) ;  /* 0x00000000000c2947 */ /* 0x000fea0003800000 */
[----:B------:R-:W1:Y:S02]  /*2cf0*/  LDG.E.U8 R164, desc[UR36][R2.64+0x19] ;  /* 0x0000192402a47981 */ /* 0x000e64000c1e1100 */
[----:B-1----:R-:W-:-:S05]  /*2d00*/  PRMT R11, R164, 0x8880, RZ ;  /* 0x00008880a40b7816 */ /* 0x002fca00000000ff */
[----:B------:R-:W-:-:S07]  /*2d10*/  IMAD R10, R11, R152, RZ ;  /* 0x000000980b0a7224 */ /* 0x000fce00078e02ff */
.L_x_65:
[----:B------:R-:W-:Y:S05]  /*2d20*/  BSYNC B1 ;  /* 0x0000000000017941 */ /* 0x000fea0003800000 */
.L_x_64:
        /* <DEDUP_REMOVED lines=11> */
.L_x_67:
[----:B------:R-:W-:Y:S05]  /*2de0*/  BSYNC B1 ;  /* 0x0000000000017941 */ /* 0x000fea0003800000 */
.L_x_66:
[----:B-1----:R-:W-:Y:S01]  /*2df0*/  @!P4 IMAD R11, R38, R153, R10 ;  /* 0x00000099260bc224 */ /* 0x002fe200078e020a */
[----:B------:R-:W-:Y:S04]  /*2e00*/  BSSY B1, `(.L_x_68) ;  /* 0x0000006000017945 */ /* 0x000fe80003800000 */
[----:B------:R1:W-:Y:S01]  /*2e10*/  @!P4 STG.E.U8 desc[UR36][R6.64+0x18], R11 ;  /* 0x0000180b0600c986 */ /* 0x0003e2000c101124 */
[----:B------:R-:W-:Y:S05]  /*2e20*/  @P3 BRA `(.L_x_69) ;  /* 0x00000000000c3947 */ /* 0x000fea0003800000 */
[----:B------:R-:W1:Y:S02]  /*2e30*/  LDG.E.U8 R164, desc[UR36][R8.64+0x19] ;  /* 0x0000192408a47981 */ /* 0x000e64000c1e1100 */
[----:B-1----:R-:W-:-:S05]  /*2e40*/  PRMT R11, R164, 0x8880, RZ ;  /* 0x00008880a40b7816 */ /* 0x002fca00000000ff */
[----:B------:R-:W-:-:S07]  /*2e50*/  IMAD R10, R11, R152, RZ ;  /* 0x000000980b0a7224 */ /* 0x000fce00078e02ff */
.L_x_69:
[----:B------:R-:W-:Y:S05]  /*2e60*/  BSYNC B1 ;  /* 0x0000000000017941 */ /* 0x000fea0003800000 */
.L_x_68:
[----:B------:R-:W-:Y:S01]  /*2e70*/  @!P3 IMAD R39, R39, R153, R10 ;  /* 0x000000992727b224 */ /* 0x000fe200078e020a */
[----:B------:R-:W-:Y:S04]  /*2e80*/  BSSY B1, `(.L_x_70) ;  /* 0x0000006000017945 */ /* 0x000fe80003800000 */
[----:B------:R0:W-:Y:S01]  /*2e90*/  @!P3 STG.E.U8 desc[UR36][R6.64+0x19], R39 ;  /* 0x000019270600b986 */ /* 0x0001e2000c101124 */
[----:B------:R-:W-:Y:S05]  /*2ea0*/  @P5 BRA `(.L_x_71) ;  /* 0x00000000000c5947 */ /* 0x000fea0003800000 */
[----:B------:R-:W1:Y:S02]  /*2eb0*/  LDG.E.U8 R164, desc[UR36][R2.64+0x20] ;  /* 0x0000202402a47981 */ /* 0x000e64000c1e1100 */
[----:B-1----:R-:W-:-:S05]  /*2ec0*/  PRMT R11, R164, 0x8880, RZ ;  /* 0x00008880a40b7816 */ /* 0x002fca00000000ff */
[----:B------:R-:W-:-:S07]  /*2ed0*/  IMAD R10, R11, R152, RZ ;  /* 0x000000980b0a7224 */ /* 0x000fce00078e02ff */
.L_x_71:
[----:B------:R-:W-:Y:S05]  /*2ee0*/  BSYNC B1 ;  /* 0x0000000000017941 */ /* 0x000fea0003800000 */
.L_x_70:
[----:B-1----:R-:W-:Y:S01]  /*2ef0*/  @!P5 IMAD R11, R40, R153, R10 ;  /* 0x00000099280bd224 */ /* 0x002fe200078e020a */
[----:B------:R-:W-:Y:S04]  /*2f00*/  BSSY B1, `(.L_x_72) ;  /* 0x0000006000017945 */ /* 0x000fe80003800000 */
[----:B------:R1:W-:Y:S01]  /*2f10*/  @!P5 STG.E.U8 desc[UR36][R4.64+0x20], R11 ;  /* 0x0000200b0400d986 */ /* 0x0003e2000c101124 */
[----:B------:R-:W-:Y:S05]  /*2f20*/  @P2 BRA `(.L_x_73) ;  /* 0x00000000000c2947 */ /* 0x000fea0003800000 */
[----:B------:R-:W1:Y:S02]  /*2f30*/  LDG.E.U8 R164, desc[UR36][R2.64+0x21] ;  /* 0x0000212402a47981 */ /* 0x000e64000c1e1100 */
[----:B-1----:R-:W-:-:S05]  /*2f40*/  PRMT R11, R164, 0x8880, RZ ;  /* 0x00008880a40b7816 */ /* 0x002fca00000000ff */
[----:B------:R-:W-:-:S07]  /*2f50*/  IMAD R10, R11, R152, RZ ;  /* 0x000000980b0a7224 */ /* 0x000fce00078e02ff */
.L_x_73:
[----:B------:R-:W-:Y:S05]  /*2f60*/  BSYNC B1 ;  /* 0x0000000000017941 */ /* 0x000fea0003800000 */
.L_x_72:
        /* <DEDUP_REMOVED lines=11> */
.L_x_75:
[----:B------:R-:W-:Y:S05]  /*3020*/  BSYNC B1 ;  /* 0x0000000000017941 */ /* 0x000fea0003800000 */
.L_x_74:
[----:B-1----:R-:W-:Y:S01]  /*3030*/  @!P4 IMAD R11, R42, R153, R10 ;  /* 0x000000992a0bc224 */ /* 0x002fe200078e020a */
[----:B------:R-:W-:Y:S04]  /*3040*/  BSSY B1, `(.L_x_76) ;  /* 0x0000006000017945 */ /* 0x000fe80003800000 */
[----:B------:R1:W-:Y:S01]  /*3050*/  @!P4 STG.E.U8 desc[UR36][R6.64+0x20], R11 ;  /* 0x0000200b0600c986 */ /* 0x0003e2000c101124 */
[----:B------:R-:W-:Y:S05]  /*3060*/  @P3 BRA `(.L_x_77) ;  /* 0x00000000000c3947 */ /* 0x000fea0003800000 */
[----:B------:R-:W1:Y:S02]  /*3070*/  LDG.E.U8 R164, desc[UR36][R8.64+0x21] ;  /* 0x0000212408a47981 */ /* 0x000e64000c1e1100 */
[----:B-1----:R-:W-:-:S05]  /*3080*/  PRMT R11, R164, 0x8880, RZ ;  /* 0x00008880a40b7816 */ /* 0x002fca00000000ff */
[----:B------:R-:W-:-:S07]  /*3090*/  IMAD R10, R11, R152, RZ ;  /* 0x000000980b0a7224 */ /* 0x000fce00078e02ff */
.L_x_77:
[----:B------:R-:W-:Y:S05]  /*30a0*/  BSYNC B1 ;  /* 0x0000000000017941 */ /* 0x000fea0003800000 */
.L_x_76:
[----:B------:R-:W-:Y:S01]  /*30b0*/  @!P3 IMAD R43, R43, R153, R10 ;  /* 0x000000992b2bb224 */ /* 0x000fe200078e020a */
[----:B------:R-:W-:Y:S04]  /*30c0*/  BSSY B1, `(.L_x_78) ;  /* 0x0000006000017945 */ /* 0x000fe80003800000 */
[----:B------:R0:W-:Y:S01]  /*30d0*/  @!P3 STG.E.U8 desc[UR36][R6.64+0x21], R43 ;  /* 0x0000212b0600b986 */ /* 0x0001e2000c101124 */
[----:B------:R-:W-:Y:S05]  /*30e0*/  @P5 BRA `(.L_x_79) ;  /* 0x00000000000c5947 */ /* 0x000fea0003800000 */
[----:B------:R-:W1:Y:S02]  /*30f0*/  LDG.E.U8 R164, desc[UR36][R2.64+0x28] ;  /* 0x0000282402a47981 */ /* 0x000e64000c1e1100 */
[----:B-1----:R-:W-:-:S05]  /*3100*/  PRMT R11, R164, 0x8880, RZ ;  /* 0x00008880a40b7816 */ /* 0x002fca00000000ff */
[----:B------:R-:W-:-:S07]  /*3110*/  IMAD R10, R11, R152, RZ ;  /* 0x000000980b0a7224 */ /* 0x000fce00078e02ff */
.L_x_79:
[----:B------:R-:W-:Y:S05]  /*3120*/  BSYNC B1 ;  /* 0x0000000000017941 */ /* 0x000fea0003800000 */
.L_x_78:
[----:B-1----:R-:W-:Y:S01]  /*3130*/  @!P5 IMAD R11, R44, R153, R10 ;  /* 0x000000992c0bd224 */ /* 0x002fe200078e020a */
[----:B------:R-:W-:Y:S04]  /*3140*/  BSSY B1, `(.L_x_80) ;  /* 0x0000006000017945 */ /* 0x000fe80003800000 */
[----:B------:R1:W-:Y:S01]  /*3150*/  @!P5 STG.E.U8 desc[UR36][R4.64+0x28], R11 ;  /* 0x0000280b0400d986 */ /* 0x0003e2000c101124 */
[----:B------:R-:W-:Y:S05]  /*3160*/  @P2 BRA `(.L_x_81) ;  /* 0x00000000000c2947 */ /* 0x000fea0003800000 */
[----:B------:R-:W1:Y:S02]  /*3170*/  LDG.E.U8 R164, desc[UR36][R2.64+0x29] ;  /* 0x0000292402a47981 */ /* 0x000e64000c1e1100 */
[----:B-1----:R-:W-:-:S05]  /*3180*/  PRMT R11, R164, 0x8880, RZ ;  /* 0x00008880a40b7816 */ /* 0x002fca00000000ff */
[----:B------:R-:W-:-:S07]  /*3190*/  IMAD R10, R11, R152, RZ ;  /* 0x000000980b0a7224 */ /* 0x000fce00078e02ff */
.L_x_81:
[----:B------:R-:W-:Y:S05]  /*31a0*/  BSYNC B1 ;  /* 0x0000000000017941 */ /* 0x000fea0003800000 */
.L_x_80:
        /* <DEDUP_REMOVED lines=11> */
.L_x_83:
[----:B------:R-:W-:Y:S05]  /*3260*/  BSYNC B1 ;  /* 0x0000000000017941 */ /* 0x000fea0003800000 */
.L_x_82:
[----:B-1----:R-:W-:Y:S01]  /*3270*/  @!P4 IMAD R11, R46, R153, R10 ;  /* 0x000000992e0bc224 */ /* 0x002fe200078e020a */
[----:B------:R-:W-:Y:S04]  /*3280*/  BSSY B1, `(.L_x_84) ;  /* 0x0000006000017945 */ /* 0x000fe80003800000 */
[----:B------:R1:W-:Y:S01]  /*3290*/  @!P4 STG.E.U8 desc[UR36][R6.64+0x28], R11 ;  /* 0x0000280b0600c986 */ /* 0x0003e2000c101124 */
[----:B------:R-:W-:Y:S05]  /*32a0*/  @P3 BRA `(.L_x_85) ;  /* 0x00000000000c3947 */ /* 0x000fea0003800000 */
[----:B------:R-:W1:Y:S02]  /*32b0*/  LDG.E.U8 R164, desc[UR36][R8.64+0x29] ;  /* 0x0000292408a47981 */ /* 0x000e64000c1e1100 */
[----:B-1----:R-:W-:-:S05]  /*32c0*/  PRMT R11, R164, 0x8880, RZ ;  /* 0x00008880a40b7816 */ /* 0x002fca00000000ff */
[----:B------:R-:W-:-:S07]  /*32d0*/  IMAD R10, R11, R152, RZ ;  /* 0x000000980b0a7224 */ /* 0x000fce00078e02ff */
.L_x_85:
[----:B------:R-:W-:Y:S05]  /*32e0*/  BSYNC B1 ;  /* 0x0000000000017941 */ /* 0x000fea0003800000 */
.L_x_84:
[----:B------:R-:W-:Y:S01]  /*32f0*/  @!P3 IMAD R47, R47, R153, R10 ;  /* 0x000000992f2fb224 */ /* 0x000fe200078e020a */
[----:B------:R-:W-:Y:S04]  /*3300*/  BSSY B1, `(.L_x_86) ;  /* 0x0000006000017945 */ /* 0x000fe80003800000 */
[----:B------:R0:W-:Y:S01]  /*3310*/  @!P3 STG.E.U8 desc[UR36][R6.64+0x29], R47 ;  /* 0x0000292f0600b986 */ /* 0x0001e2000c101124 */
[----:B------:R-:W-:Y:S05]  /*3320*/  @P5 BRA `(.L_x_87) ;  /* 0x00000000000c5947 */ /* 0x000fea0003800000 */
[----:B------:R-:W1:Y:S02]  /*3330*/  LDG.E.U8 R164, desc[UR36][R2.64+0x30] ;  /* 0x0000302402a47981 */ /* 0x000e64000c1e1100 */
[----:B-1----:R-:W-:-:S05]  /*3340*/  PRMT R11, R164, 0x8880, RZ ;  /* 0x00008880a40b7816 */ /* 0x002fca00000000ff */
[----:B------:R-:W-:-:S07]  /*3350*/  IMAD R10, R11, R152, RZ ;  /* 0x000000980b0a7224 */ /* 0x000fce00078e02ff */
.L_x_87:
[----:B------:R-:W-:Y:S05]  /*3360*/  BSYNC B1 ;  /* 0x0000000000017941 */ /* 0x000fea0003800000 */
.L_x_86:
[----:B-1----:R-:W-:Y:S01]  /*3370*/  @!P5 IMAD R11, R48, R153, R10 ;  /* 0x00000099300bd224 */ /* 0x002fe200078e020a */
[----:B------:R-:W-:Y:S04]  /*3380*/  BSSY B1, `(.L_x_88) ;  /* 0x0000006000017945 */ /* 0x000fe80003800000 */
[----:B------:R1:W-:Y:S01]  /*3390*/  @!P5 STG.E.U8 desc[UR36][R4.64+0x30], R11 ;  /* 0x0000300b0400d986 */ /* 0x0003e2000c101124 */
[----:B------:R-:W-:Y:S05]  /*33a0*/  @P2 BRA `(.L_x_89) ;  /* 0x00000000000c2947 */ /* 0x000fea0003800000 */
[----:B------:R-:W1:Y:S02]  /*33b0*/  LDG.E.U8 R164, desc[UR36][R2.64+0x31] ;  /* 0x0000312402a47981 */ /* 0x000e64000c1e1100 */
[----:B-1----:R-:W-:-:S05]  /*33c0*/  PRMT R11, R164, 0x8880, RZ ;  /* 0x00008880a40b7816 */ /* 0x002fca00000000ff */
[----:B------:R-:W-:-:S07]  /*33d0*/  IMAD R10, R11, R152, RZ ;  /* 0x000000980b0a7224 */ /* 0x000fce00078e02ff */
.L_x_89:
[----:B------:R-:W-:Y:S05]  /*33e0*/  BSYNC B1 ;  /* 0x0000000000017941 */ /* 0x000fea0003800000 */
.L_x_88:
        /* <DEDUP_REMOVED lines=11> */
.L_x_91:
[----:B------:R-:W-:Y:S05]  /*34a0*/  BSYNC B1 ;  /* 0x0000000000017941 */ /* 0x000fea0003800000 */
.L_x_90:
[----:B-1----:R-:W-:Y:S01]  /*34b0*/  @!P4 IMAD R11, R50, R153, R10 ;  /* 0x00000099320bc224 */ /* 0x002fe200078e020a */
[----:B------:R-:W-:Y:S04]  /*34c0*/  BSSY B1, `(.L_x_92) ;  /* 0x0000006000017945 */ /* 0x000fe80003800000 */
[----:B------:R1:W-:Y:S01]  /*34d0*/  @!P4 STG.E.U8 desc[UR36][R6.64+0x30], R11 ;  /* 0x0000300b0600c986 */ /* 0x0003e2000c101124 */
[----:B------:R-:W-:Y:S05]  /*34e0*/  @P3 BRA `(.L_x_93) ;  /* 0x00000000000c3947 */ /* 0x000fea0003800000 */
[----:B------:R-:W1:Y:S02]  /*34f0*/  LDG.E.U8 R164, desc[UR36][R8.64+0x31] ;  /* 0x0000312408a47981 */ /* 0x000e64000c1e1100 */
[----:B-1----:R-:W-:-:S05]  /*3500*/  PRMT R11, R164, 0x8880, RZ ;  /* 0x00008880a40b7816 */ /* 0x002fca00000000ff */
[----:B------:R-:W-:-:S07]  /*3510*/  IMAD R10, R11, R152, RZ ;  /* 0x000000980b0a7224 */ /* 0x000fce00078e02ff */
.L_x_93:
[----:B------:R-:W-:Y:S05]  /*3520*/  BSYNC B1 ;  /* 0x0000000000017941 */ /* 0x000fea0003800000 */
.L_x_92:
[----:B------:R-:W-:Y:S01]  /*3530*/  @!P3 IMAD R51, R51, R153, R10 ;  /* 0x000000993333b224 */ /* 0x000fe200078e020a */
[----:B------:R-:W-:Y:S04]  /*3540*/  BSSY B1, `(.L_x_94) ;  /* 0x0000006000017945 */ /* 0x000fe80003800000 */
[----:B------:R0:W-:Y:S01]  /*3550*/  @!P3 STG.E.U8 desc[UR36][R6.64+0x31], R51 ;  /* 0x000031330600b986 */ /* 0x0001e2000c101124 */
[----:B------:R-:W-:Y:S05]  /*3560*/  @P5 BRA `(.L_x_95) ;  /* 0x00000000000c5947 */ /* 0x000fea0003800000 */
[----:B------:R-:W1:Y:S02]  /*3570*/  LDG.E.U8 R164, desc[UR36][R2.64+0x38] ;  /* 0x0000382402a47981 */ /* 0x000e64000c1e1100 */
[----:B-1----:R-:W-:-:S05]  /*3580*/  PRMT R11, R164, 0x8880, RZ ;  /* 0x00008880a40b7816 */ /* 0x002fca00000000ff */
[----:B------:R-:W-:-:S07]  /*3590*/  IMAD R10, R11, R152, RZ ;  /* 0x000000980b0a7224 */ /* 0x000fce00078e02ff */
.L_x_95:
[----:B------:R-:W-:Y:S05]  /*35a0*/  BSYNC B1 ;  /* 0x0000000000017941 */ /* 0x000fea0003800000 */
.L_x_94:
[----:B-1----:R-:W-:Y:S01]  /*35b0*/  @!P5 IMAD R11, R52, R153, R10 ;  /* 0x00000099340bd224 */ /* 0x002fe200078e020a */
[----:B------:R-:W-:Y:S04]  /*35c0*/  BSSY B1, `(.L_x_96) ;  /* 0x0000006000017945 */ /* 0x000fe80003800000 */
[----:B------:R1:W-:Y:S01]  /*35d0*/  @!P5 STG.E.U8 desc[UR36][R4.64+0x38], R11 ;  /* 0x0000380b0400d986 */ /* 0x0003e2000c101124 */
[----:B------:R-:W-:Y:S05]  /*35e0*/  @P2 BRA `(.L_x_97) ;  /* 0x00000000000c2947 */ /* 0x000fea0003800000 */
[----:B------:R-:W1:Y:S02]  /*35f0*/  LDG.E.U8 R164, desc[UR36][R2.64+0x39] ;  /* 0x0000392402a47981 */ /* 0x000e64000c1e1100 */
[----:B-1----:R-:W-:-:S05]  /*3600*/  PRMT R11, R164, 0x8880, RZ ;  /* 0x00008880a40b7816 */ /* 0x002fca00000000ff */
[----:B------:R-:W-:-:S07]  /*3610*/  IMAD R10, R11, R152, RZ ;  /* 0x000000980b0a7224 */ /* 0x000fce00078e02ff */
.L_x_97:
[----:B------:R-:W-:Y:S05]  /*3620*/  BSYNC B1 ;  /* 0x0000000000017941 */ /* 0x000fea0003800000 */
.L_x_96:
        /* <DEDUP_REMOVED lines=11> */
.L_x_99:
[----:B------:R-:W-:Y:S05]  /*36e0*/  BSYNC B1 ;  /* 0x0000000000017941 */ /* 0x000fea0003800000 */
.L_x_98:
[----:B-1----:R-:W-:Y:S01]  /*36f0*/  @!P4 IMAD R11, R54, R153, R10 ;  /* 0x00000099360bc224 */ /* 0x002fe200078e020a */
[----:B------:R-:W-:Y:S04]  /*3700*/  BSSY B1, `(.L_x_100) ;  /* 0x0000006000017945 */ /* 0x000fe80003800000 */
[----:B------:R1:W-:Y:S01]  /*3710*/  @!P4 STG.E.U8 desc[UR36][R6.64+0x38], R11 ;  /* 0x0000380b0600c986 */ /* 0x0003e2000c101124 */
[----:B------:R-:W-:Y:S05]  /*3720*/  @P3 BRA `(.L_x_101) ;  /* 0x00000000000c3947 */ /* 0x000fea0003800000 */
[----:B------:R-:W1:Y:S02]  /*3730*/  LDG.E.U8 R164, desc[UR36][R8.64+0x39] ;  /* 0x0000392408a47981 */ /* 0x000e64000c1e1100 */
[----:B-1----:R-:W-:-:S05]  /*3740*/  PRMT R11, R164, 0x8880, RZ ;  /* 0x00008880a40b7816 */ /* 0x002fca00000000ff */
[----:B------:R-:W-:-:S07]  /*3750*/  IMAD R10, R11, R152, RZ ;  /* 0x000000980b0a7224 */ /* 0x000fce00078e02ff */
.L_x_101:
[----:B------:R-:W-:Y:S05]  /*3760*/  BSYNC B1 ;  /* 0x0000000000017941 */ /* 0x000fea0003800000 */
.L_x_100:
[----:B------:R-:W-:Y:S01]  /*3770*/  @!P3 IMAD R55, R55, R153, R10 ;  /* 0x000000993737b224 */ /* 0x000fe200078e020a */
[----:B------:R-:W-:Y:S04]  /*3780*/  BSSY B1, `(.L_x_102) ;  /* 0x0000006000017945 */ /* 0x000fe80003800000 */
[----:B------:R0:W-:Y:S01]  /*3790*/  @!P3 STG.E.U8 desc[UR36][R6.64+0x39], R55 ;  /* 0x000039370600b986 */ /* 0x0001e2000c101124 */
[----:B------:R-:W-:Y:S05]  /*37a0*/  @P5 BRA `(.L_x_103) ;  /* 0x00000000000c5947 */ /* 0x000fea0003800000 */
[----:B------:R-:W1:Y:S02]  /*37b0*/  LDG.E.U8 R164, desc[UR36][R2.64+0x40] ;  /* 0x0000402402a47981 */ /* 0x000e64000c1e1100 */
[----:B-1----:R-:W-:-:S05]  /*37c0*/  PRMT R11, R164, 0x8880, RZ ;  /* 0x00008880a40b7816 */ /* 0x002fca00000000ff */
[----:B------:R-:W-:-:S07]  /*37d0*/  IMAD R10, R11, R152, RZ ;  /* 0x000000980b0a7224 */ /* 0x000fce00078e02ff */
.L_x_103:
[----:B------:R-:W-:Y:S05]  /*37e0*/  BSYNC B1 ;  /* 0x0000000000017941 */ /* 0x000fea0003800000 */
.L_x_102:
[----:B-1----:R-:W-:Y:S01]  /*37f0*/  @!P5 IMAD R11, R56, R153, R10 ;  /* 0x00000099380bd224 */ /* 0x002fe200078e020a */
[----:B------:R-:W-:Y:S04]  /*3800*/  BSSY B1, `(.L_x_104) ;  /* 0x0000006000017945 */ /* 0x000fe80003800000 */
[----:B------:R1:W-:Y:S01]  /*3810*/  @!P5 STG.E.U8 desc[UR36][R4.64+0x40], R11 ;  /* 0x0000400b0400d986 */ /* 0x0003e2000c101124 */
[----:B------:R-:W-:Y:S05]  /*3820*/  @P2 BRA `(.L_x_105) ;  /* 0x00000000000c2947 */ /* 0x000fea0003800000 */
[----:B------:R-:W1:Y:S02]  /*3830*/  LDG.E.U8 R164, desc[UR36][R2.64+0x41] ;  /* 0x0000412402a47981 */ /* 0x000e64000c1e1100 */
[----:B-1----:R-:W-:-:S05]  /*3840*/  PRMT R11, R164, 0x8880, RZ ;  /* 0x00008880a40b7816 */ /* 0x002fca00000000ff */
[----:B------:R-:W-:-:S07]  /*3850*/  IMAD R10, R11, R152, RZ ;  /* 0x000000980b0a7224 */ /* 0x000fce00078e02ff */
.L_x_105:
[----:B------:R-:W-:Y:S05]  /*3860*/  BSYNC B1 ;  /* 0x0000000000017941 */ /* 0x000fea0003800000 */
.L_x_104:
        /* <DEDUP_REMOVED lines=11> */
.L_x_107:
[----:B------:R-:W-:Y:S05]  /*3920*/  BSYNC B1 ;  /* 0x0000000000017941 */ /* 0x000fea0003800000 */
.L_x_106:
[----:B-1----:R-:W-:Y:S01]  /*3930*/  @!P4 IMAD R11, R58, R153, R10 ;  /* 0x000000993a0bc224 */ /* 0x002fe200078e020a */
[----:B------:R-:W-:Y:S04]  /*3940*/  BSSY B1, `(.L_x_108) ;  /* 0x0000006000017945 */ /* 0x000fe80003800000 */
[----:B------:R1:W-:Y:S01]  /*3950*/  @!P4 STG.E.U8 desc[UR36][R6.64+0x40], R11 ;  /* 0x0000400b0600c986 */ /* 0x0003e2000c101124 */
[----:B------:R-:W-:Y:S05]  /*3960*/  @P3 BRA `(.L_x_109) ;  /* 0x00000000000c3947 */ /* 0x000fea0003800000 */
[----:B------:R-:W1:Y:S02]  /*3970*/  LDG.E.U8 R164, desc[UR36][R8.64+0x41] ;  /* 0x0000412408a47981 */ /* 0x000e64000c1e1100 */
[----:B-1----:R-:W-:-:S05]  /*3980*/  PRMT R11, R164, 0x8880, RZ ;  /* 0x00008880a40b7816 */ /* 0x002fca00000000ff */
[----:B------:R-:W-:-:S07]  /*3990*/  IMAD R10, R11, R152, RZ ;  /* 0x000000980b0a7224 */ /* 0x000fce00078e02ff */
.L_x_109:
[----:B------:R-:W-:Y:S05]  /*39a0*/  BSYNC B1 ;  /* 0x0000000000017941 */ /* 0x000fea0003800000 */
.L_x_108:
[----:B------:R-:W-:Y:S01]  /*39b0*/  @!P3 IMAD R59, R59, R153, R10 ;  /* 0x000000993b3bb224 */ /* 0x000fe200078e020a */
[----:B------:R-:W-:Y:S04]  /*39c0*/  BSSY B1, `(.L_x_110) ;  /* 0x0000006000017945 */ /* 0x000fe80003800000 */
[----:B------:R0:W-:Y:S01]  /*39d0*/  @!P3 STG.E.U8 desc[UR36][R6.64+0x41], R59 ;  /* 0x0000413b0600b986 */ /* 0x0001e2000c101124 */
[----:B------:R-:W-:Y:S05]  /*39e0*/  @P5 BRA `(.L_x_111) ;  /* 0x00000000000c5947 */ /* 0x000fea0003800000 */
[----:B------:R-:W1:Y:S02]  /*39f0*/  LDG.E.U8 R164, desc[UR36][R2.64+0x48] ;  /* 0x0000482402a47981 */ /* 0x000e64000c1e1100 */
[----:B-1----:R-:W-:-:S05]  /*3a00*/  PRMT R11, R164, 0x8880, RZ ;  /* 0x00008880a40b7816 */ /* 0x002fca00000000ff */
[----:B------:R-:W-:-:S07]  /*3a10*/  IMAD R10, R11, R152, RZ ;  /* 0x000000980b0a7224 */ /* 0x000fce00078e02ff */
.L_x_111:
[----:B------:R-:W-:Y:S05]  /*3a20*/  BSYNC B1 ;  /* 0x0000000000017941 */ /* 0x000fea0003800000 */
.L_x_110:
[----:B-1----:R-:W-:Y:S01]  /*3a30*/  @!P5 IMAD R11, R60, R153, R10 ;  /* 0x000000993c0bd224 */ /* 0x002fe200078e020a */
[----:B------:R-:W-:Y:S04]  /*3a40*/  BSSY B1, `(.L_x_112) ;  /* 0x0000006000017945 */ /* 0x000fe80003800000 */
[----:B------:R1:W-:Y:S01]  /*3a50*/  @!P5 STG.E.U8 desc[UR36][R4.64+0x48], R11 ;  /* 0x0000480b0400d986 */ /* 0x0003e2000c101124 */
[----:B------:R-:W-:Y:S05]  /*3a60*/  @P2 BRA `(.L_x_113) ;  /* 0x00000000000c2947 */ /* 0x000fea0003800000 */
[----:B------:R-:W1:Y:S02]  /*3a70*/  LDG.E.U8 R164, desc[UR36][R2.64+0x49] ;  /* 0x0000492402a47981 */ /* 0x000e64000c1e1100 */
[----:B-1----:R-:W-:-:S05]  /*3a80*/  PRMT R11, R164, 0x8880, RZ ;  /* 0x00008880a40b7816 */ /* 0x002fca00000000ff */
[----:B------:R-:W-:-:S07]  /*3a90*/  IMAD R10, R11, R152, RZ ;  /* 0x000000980b0a7224 */ /* 0x000fce00078e02ff */
.L_x_113:
[----:B------:R-:W-:Y:S05]  /*3aa0*/  BSYNC B1 ;  /* 0x0000000000017941 */ /* 0x000fea0003800000 */
.L_x_112:
        /* <DEDUP_REMOVED lines=11> */
.L_x_115:
[----:B------:R-:W-:Y:S05]  /*3b60*/  BSYNC B1 ;  /* 0x0000000000017941 */ /* 0x000fea0003800000 */
.L_x_114:
[----:B-1----:R-:W-:Y:S01]  /*3b70*/  @!P4 IMAD R11, R62, R153, R10 ;  /* 0x000000993e0bc224 */ /* 0x002fe200078e020a */
[----:B------:R-:W-:Y:S04]  /*3b80*/  BSSY B1, `(.L_x_116) ;  /* 0x0000006000017945 */ /* 0x000fe80003800000 */
[----:B------:R1:W-:Y:S01]  /*3b90*/  @!P4 STG.E.U8 desc[UR36][R6.64+0x48], R11 ;  /* 0x0000480b0600c986 */ /* 0x0003e2000c101124 */
[----:B------:R-:W-:Y:S05]  /*3ba0*/  @P3 BRA `(.L_x_117) ;  /* 0x00000000000c3947 */ /* 0x000fea0003800000 */
[----:B------:R-:W1:Y:S02]  /*3bb0*/  LDG.E.U8 R164, desc[UR36][R8.64+0x49] ;  /* 0x0000492408a47981 */ /* 0x000e64000c1e1100 */
[----:B-1----:R-:W-:-:S05]  /*3bc0*/  PRMT R11, R164, 0x8880, RZ ;  /* 0x00008880a40b7816 */ /* 0x002fca00000000ff */
[----:B------:R-:W-:-:S07]  /*3bd0*/  IMAD R10, R11, R152, RZ ;  /* 0x000000980b0a7224 */ /* 0x000fce00078e02ff */
.L_x_117:
[----:B------:R-:W-:Y:S05]  /*3be0*/  BSYNC B1 ;  /* 0x0000000000017941 */ /* 0x000fea0003800000 */
.L_x_116:
[----:B------:R-:W-:Y:S01]  /*3bf0*/  @!P3 IMAD R63, R63, R153, R10 ;  /* 0x000000993f3fb224 */ /* 0x000fe200078e020a */
[----:B------:R-:W-:Y:S04]  /*3c00*/  BSSY B1, `(.L_x_118) ;  /* 0x0000006000017945 */ /* 0x000fe80003800000 */
[----:B------:R0:W-:Y:S01]  /*3c10*/  @!P3 STG.E.U8 desc[UR36][R6.64+0x49], R63 ;  /* 0x0000493f0600b986 */ /* 0x0001e2000c101124 */
[----:B------:R-:W-:Y:S05]  /*3c20*/  @P5 BRA `(.L_x_119) ;  /* 0x00000000000c5947 */ /* 0x000fea0003800000 */
[----:B------:R-:W1:Y:S02]  /*3c30*/  LDG.E.U8 R164, desc[UR36][R2.64+0x50] ;  /* 0x0000502402a47981 */ /* 0x000e64000c1e1100 */
[----:B-1----:R-:W-:-:S05]  /*3c40*/  PRMT R11, R164, 0x8880, RZ ;  /* 0x00008880a40b7816 */ /* 0x002fca00000000ff */
[----:B------:R-:W-:-:S07]  /*3c50*/  IMAD R10, R11, R152, RZ ;  /* 0x000000980b0a7224 */ /* 0x000fce00078e02ff */
.L_x_119:
[----:B------:R-:W-:Y:S05]  /*3c60*/  BSYNC B1 ;  /* 0x0000000000017941 */ /* 0x000fea0003800000 */
.L_x_118:
[----:B-1----:R-:W-:Y:S01]  /*3c70*/  @!P5 IMAD R11, R64, R153, R10 ;  /* 0x00000099400bd224 */ /* 0x002fe200078e020a */
[----:B------:R-:W-:Y:S04]  /*3c80*/  BSSY B1, `(.L_x_120) ;  /* 0x0000006000017945 */ /* 0x000fe80003800000 */
[----:B------:R1:W-:Y:S01]  /*3c90*/  @!P5 STG.E.U8 desc[UR36][R4.64+0x50], R11 ;  /* 0x0000500b0400d986 */ /* 0x0003e2000c101124 */
[----:B------:R-:W-:Y:S05]  /*3ca0*/  @P2 BRA `(.L_x_121) ;  /* 0x00000000000c2947 */ /* 0x000fea0003800000 */
[----:B------:R-:W1:Y:S02]  /*3cb0*/  LDG.E.U8 R164, desc[UR36][R2.64+0x51] ;  /* 0x0000512402a47981 */ /* 0x000e64000c1e1100 */
[----:B-1----:R-:W-:-:S05]  /*3cc0*/  PRMT R11, R164, 0x8880, RZ ;  /* 0x00008880a40b7816 */ /* 0x002fca00000000ff */
[----:B------:R-:W-:-:S07]  /*3cd0*/  IMAD R10, R11, R152, RZ ;  /* 0x000000980b0a7224 */ /* 0x000fce00078e02ff */
.L_x_121:
[----:B------:R-:W-:Y:S05]  /*3ce0*/  BSYNC B1 ;  /* 0x0000000000017941 */ /* 0x000fea0003800000 */
.L_x_120:
        /* <DEDUP_REMOVED lines=11> */
.L_x_123:
[----:B------:R-:W-:Y:S05]  /*3da0*/  BSYNC B1 ;  /* 0x0000000000017941 */ /* 0x000fea0003800000 */
.L_x_122:
[----:B-1----:R-:W-:Y:S01]  /*3db0*/  @!P4 IMAD R11, R66, R153, R10 ;  /* 0x00000099420bc224 */ /* 0x002fe200078e020a */
[----:B------:R-:W-:Y:S04]  /*3dc0*/  BSSY B1, `(.L_x_124) ;  /* 0x0000006000017945 */ /* 0x000fe80003800000 */
[----:B------:R1:W-:Y:S01]  /*3dd0*/  @!P4 STG.E.U8 desc[UR36][R6.64+0x50], R11 ;  /* 0x0000500b0600c986 */ /* 0x0003e2000c101124 */
[----:B------:R-:W-:Y:S05]  /*3de0*/  @P3 BRA `(.L_x_125) ;  /* 0x00000000000c3947 */ /* 0x000fea0003800000 */
[----:B------:R-:W1:Y:S02]  /*3df0*/  LDG.E.U8 R164, desc[UR36][R8.64+0x51] ;  /* 0x0000512408a47981 */ /* 0x000e64000c1e1100 */
[----:B-1----:R-:W-:-:S05]  /*3e00*/  PRMT R11, R164, 0x8880, RZ ;  /* 0x00008880a40b7816 */ /* 0x002fca00000000ff */
[----:B------:R-:W-:-:S07]  /*3e10*/  IMAD R10, R11, R152, RZ ;  /* 0x000000980b0a7224 */ /* 0x000fce00078e02ff */
.L_x_125:
[----:B------:R-:W-:Y:S05]  /*3e20*/  BSYNC B1 ;  /* 0x0000000000017941 */ /* 0x000fea0003800000 */
.L_x_124:
[----:B------:R-:W-:Y:S01]  /*3e30*/  @!P3 IMAD R67, R67, R153, R10 ;  /* 0x000000994343b224 */ /* 0x000fe200078e020a */
[----:B------:R-:W-:Y:S04]  /*3e40*/  BSSY B1, `(.L_x_126) ;  /* 0x0000006000017945 */ /* 0x000fe80003800000 */
[----:B------:R0:W-:Y:S01]  /*3e50*/  @!P3 STG.E.U8 desc[UR36][R6.64+0x51], R67 ;  /* 0x000051430600b986 */ /* 0x0001e2000c101124 */
[----:B------:R-:W-:Y:S05]  /*3e60*/  @P5 BRA `(.L_x_127) ;  /* 0x00000000000c5947 */ /* 0x000fea0003800000 */
[----:B------:R-:W1:Y:S02]  /*3e70*/  LDG.E.U8 R164, desc[UR36][R2.64+0x58] ;  /* 0x0000582402a47981 */ /* 0x000e64000c1e1100 */
[----:B-1----:R-:W-:-:S05]  /*3e80*/  PRMT R11, R164, 0x8880, RZ ;  /* 0x00008880a40b7816 */ /* 0x002fca00000000ff */
[----:B------:R-:W-:-:S07]  /*3e90*/  IMAD R10, R11, R152, RZ ;  /* 0x000000980b0a7224 */ /* 0x000fce00078e02ff */
.L_x_127:
[----:B------:R-:W-:Y:S05]  /*3ea0*/  BSYNC B1 ;  /* 0x0000000000017941 */ /* 0x000fea0003800000 */
.L_x_126:
[----:B-1----:R-:W-:Y:S01]  /*3eb0*/  @!P5 IMAD R11, R68, R153, R10 ;  /* 0x00000099440bd224 */ /* 0x002fe200078e020a */
[----:B------:R-:W-:Y:S04]  /*3ec0*/  BSSY B1, `(.L_x_128) ;  /* 0x0000006000017945 */ /* 0x000fe80003800000 */
[----:B------:R1:W-:Y:S01]  /*3ed0*/  @!P5 STG.E.U8 desc[UR36][R4.64+0x58], R11 ;  /* 0x0000580b0400d986 */ /* 0x0003e2000c101124 */
[----:B------:R-:W-:Y:S05]  /*3ee0*/  @P2 BRA `(.L_x_129) ;  /* 0x00000000000c2947 */ /* 0x000fea0003800000 */
[----:B------:R-:W1:Y:S02]  /*3ef0*/  LDG.E.U8 R164, desc[UR36][R2.64+0x59] ;  /* 0x0000592402a47981 */ /* 0x000e64000c1e1100 */
[----:B-1----:R-:W-:-:S05]  /*3f00*/  PRMT R11, R164, 0x8880, RZ ;  /* 0x00008880a40b7816 */ /* 0x002fca00000000ff */
[----:B------:R-:W-:-:S07]  /*3f10*/  IMAD R10, R11, R152, RZ ;  /* 0x000000980b0a7224 */ /* 0x000fce00078e02ff */
.L_x_129:
[----:B------:R-:W-:Y:S05]  /*3f20*/  BSYNC B1 ;  /* 0x0000000000017941 */ /* 0x000fea0003800000 */
.L_x_128:
        /* <DEDUP_REMOVED lines=11> */
.L_x_131:
[----:B------:R-:W-:Y:S05]  /*3fe0*/  BSYNC B1 ;  /* 0x0000000000017941 */ /* 0x000fea0003800000 */
.L_x_130:
[----:B-1----:R-:W-:Y:S01]  /*3ff0*/  @!P4 IMAD R11, R70, R153, R10 ;  /* 0x00000099460bc224 */ /* 0x002fe200078e020a */
[----:B------:R-:W-:Y:S04]  /*4000*/  BSSY B1, `(.L_x_132) ;  /* 0x0000006000017945 */ /* 0x000fe80003800000 */
[----:B------:R1:W-:Y:S01]  /*4010*/  @!P4 STG.E.U8 desc[UR36][R6.64+0x58], R11 ;  /* 0x0000580b0600c986 */ /* 0x0003e2000c101124 */
[----:B------:R-:W-:Y:S05]  /*4020*/  @P3 BRA `(.L_x_133) ;  /* 0x00000000000c3947 */ /* 0x000fea0003800000 */
[----:B------:R-:W1:Y:S02]  /*4030*/  LDG.E.U8 R164, desc[UR36][R8.64+0x59] ;  /* 0x0000592408a47981 */ /* 0x000e64000c1e1100 */
[----:B-1----:R-:W-:-:S05]  /*4040*/  PRMT R11, R164, 0x8880, RZ ;  /* 0x00008880a40b7816 */ /* 0x002fca00000000ff */
[----:B------:R-:W-:-:S07]  /*4050*/  IMAD R10, R11, R152, RZ ;  /* 0x000000980b0a7224 */ /* 0x000fce00078e02ff */
.L_x_133:
[----:B------:R-:W-:Y:S05]  /*4060*/  BSYNC B1 ;  /* 0x0000000000017941 */ /* 0x000fea0003800000 */
.L_x_132:
[----:B------:R-:W-:Y:S01]  /*4070*/  @!P3 IMAD R71, R71, R153, R10 ;  /* 0x000000994747b224 */ /* 0x000fe200078e020a */
[----:B------:R-:W-:Y:S04]  /*4080*/  BSSY B1, `(.L_x_134) ;  /* 0x0000006000017945 */ /* 0x000fe80003800000 */
[----:B------:R0:W-:Y:S01]  /*4090*/  @!P3 STG.E.U8 desc[UR36][R6.64+0x59], R71 ;  /* 0x000059470600b986 */ /* 0x0001e2000c101124 */
[----:B------:R-:W-:Y:S05]  /*40a0*/  @P5 BRA `(.L_x_135) ;  /* 0x00000000000c5947 */ /* 0x000fea0003800000 */
[----:B------:R-:W1:Y:S02]  /*40b0*/  LDG.E.U8 R164, desc[UR36][R2.64+0x60] ;  /* 0x0000602402a47981 */ /* 0x000e64000c1e1100 */
[----:B-1----:R-:W-:-:S05]  /*40c0*/  PRMT R11, R164, 0x8880, RZ ;  /* 0x00008880a40b7816 */ /* 0x002fca00000000ff */
[----:B------:R-:W-:-:S07]  /*40d0*/  IMAD R10, R11, R152, RZ ;  /* 0x000000980b0a7224 */ /* 0x000fce00078e02ff */
.L_x_135:
[----:B------:R-:W-:Y:S05]  /*40e0*/  BSYNC B1 ;  /* 0x0000000000017941 */ /* 0x000fea0003800000 */
.L_x_134:
[----:B-1----:R-:W-:Y:S01]  /*40f0*/  @!P5 IMAD R11, R72, R153, R10 ;  /* 0x00000099480bd224 */ /* 0x002fe200078e020a */
[----:B------:R-:W-:Y:S04]  /*4100*/  BSSY B1, `(.L_x_136) ;  /* 0x0000006000017945 */ /* 0x000fe80003800000 */
[----:B------:R1:W-:Y:S01]  /*4110*/  @!P5 STG.E.U8 desc[UR36][R4.64+0x60], R11 ;  /* 0x0000600b0400d986 */ /* 0x0003e2000c101124 */
[----:B------:R-:W-:Y:S05]  /*4120*/  @P2 BRA `(.L_x_137) ;  /* 0x00000000000c2947 */ /* 0x000fea0003800000 */
[----:B------:R-:W1:Y:S02]  /*4130*/  LDG.E.U8 R164, desc[UR36][R2.64+0x61] ;  /* 0x0000612402a47981 */ /* 0x000e64000c1e1100 */
[----:B-1----:R-:W-:-:S05]  /*4140*/  PRMT R11, R164, 0x8880, RZ ;  /* 0x00008880a40b7816 */ /* 0x002fca00000000ff */
[----:B------:R-:W-:-:S07]  /*4150*/  IMAD R10, R11, R152, RZ ;  /* 0x000000980b0a7224 */ /* 0x000fce00078e02ff */
.L_x_137:
[----:B------:R-:W-:Y:S05]  /*4160*/  BSYNC B1 ;  /* 0x0000000000017941 */ /* 0x000fea0003800000 */
.L_x_136:
        /* <DEDUP_REMOVED lines=11> */
.L_x_139:
[----:B------:R-:W-:Y:S05]  /*4220*/  BSYNC B1 ;  /* 0x0000000000017941 */ /* 0x000fea0003800000 */
.L_x_138:
[----:B-1----:R-:W-:Y:S01]  /*4230*/  @!P4 IMAD R11, R74, R153, R10 ;  /* 0x000000994a0bc224 */ /* 0x002fe200078e020a */
[----:B------:R-:W-:Y:S04]  /*4240*/  BSSY B1, `(.L_x_140) ;  /* 0x0000006000017945 */ /* 0x000fe80003800000 */
[----:B------:R1:W-:Y:S01]  /*4250*/  @!P4 STG.E.U8 desc[UR36][R6.64+0x60], R11 ;  /* 0x0000600b0600c986 */ /* 0x0003e2000c101124 */
[----:B------:R-:W-:Y:S05]  /*4260*/  @P3 BRA `(.L_x_141) ;  /* 0x00000000000c3947 */ /* 0x000fea0003800000 */
[----:B------:R-:W1:Y:S02]  /*4270*/  LDG.E.U8 R164, desc[UR36][R8.64+0x61] ;  /* 0x0000612408a47981 */ /* 0x000e64000c1e1100 */
[----:B-1----:R-:W-:-:S05]  /*4280*/  PRMT R11, R164, 0x8880, RZ ;  /* 0x00008880a40b7816 */ /* 0x002fca00000000ff */
[----:B------:R-:W-:-:S07]  /*4290*/  IMAD R10, R11, R152, RZ ;  /* 0x000000980b0a7224 */ /* 0x000fce00078e02ff */
.L_x_141:
[----:B------:R-:W-:Y:S05]  /*42a0*/  BSYNC B1 ;  /* 0x0000000000017941 */ /* 0x000fea0003800000 */
.L_x_140:
[----:B------:R-:W-:Y:S01]  /*42b0*/  @!P3 IMAD R75, R75, R153, R10 ;  /* 0x000000994b4bb224 */ /* 0x000fe200078e020a */
[----:B------:R-:W-:Y:S04]  /*42c0*/  BSSY B1, `(.L_x_142) ;  /* 0x0000006000017945 */ /* 0x000fe80003800000 */
[----:B------:R0:W-:Y:S01]  /*42d0*/  @!P3 STG.E.U8 desc[UR36][R6.64+0x61], R75 ;  /* 0x0000614b0600b986 */ /* 0x0001e2000c101124 */
[----:B------:R-:W-:Y:S05]  /*42e0*/  @P5 BRA `(.L_x_143) ;  /* 0x00000000000c5947 */ /* 0x000fea0003800000 */
[----:B------:R-:W1:Y:S02]  /*42f0*/  LDG.E.U8 R164, desc[UR36][R2.64+0x68] ;  /* 0x0000682402a47981 */ /* 0x000e64000c1e1100 */
[----:B-1----:R-:W-:-:S05]  /*4300*/  PRMT R11, R164, 0x8880, RZ ;  /* 0x00008880a40b7816 */ /* 0x002fca00000000ff */
[----:B------:R-:W-:-:S07]  /*4310*/  IMAD R10, R11, R152, RZ ;  /* 0x000000980b0a7224 */ /* 0x000fce00078e02ff */
.L_x_143:
[----:B------:R-:W-:Y:S05]  /*4320*/  BSYNC B1 ;  /* 0x0000000000017941 */ /* 0x000fea0003800000 */
.L_x_142:
[----:B-1----:R-:W-:Y:S01]  /*4330*/  @!P5 IMAD R11, R76, R153, R10 ;  /* 0x000000994c0bd224 */ /* 0x002fe200078e020a */
[----:B------:R-:W-:Y:S04]  /*4340*/  BSSY B1, `(.L_x_144) ;  /* 0x0000006000017945 */ /* 0x000fe80003800000 */
[----:B------:R1:W-:Y:S01]  /*4350*/  @!P5 STG.E.U8 desc[UR36][R4.64+0x68], R11 ;  /* 0x0000680b0400d986 */ /* 0x0003e2000c101124 */
[----:B------:R-:W-:Y:S05]  /*4360*/  @P2 BRA `(.L_x_145) ;  /* 0x00000000000c2947 */ /* 0x000fea0003800000 */
[----:B------:R-:W1:Y:S02]  /*4370*/  LDG.E.U8 R164, desc[UR36][R2.64+0x69] ;  /* 0x0000692402a47981 */ /* 0x000e64000c1e1100 */
[----:B-1----:R-:W-:-:S05]  /*4380*/  PRMT R11, R164, 0x8880, RZ ;  /* 0x00008880a40b7816 */ /* 0x002fca00000000ff */
[----:B------:R-:W-:-:S07]  /*4390*/  IMAD R10, R11, R152, RZ ;  /* 0x000000980b0a7224 */ /* 0x000fce00078e02ff */
.L_x_145:
[----:B------:R-:W-:Y:S05]  /*43a0*/  BSYNC B1 ;  /* 0x0000000000017941 */ /* 0x000fea0003800000 */
.L_x_144:
        /* <DEDUP_REMOVED lines=11> */
.L_x_147:
[----:B------:R-:W-:Y:S05]  /*4460*/  BSYNC B1 ;  /* 0x0000000000017941 */ /* 0x000fea0003800000 */
.L_x_146:
[----:B-1----:R-:W-:Y:S01]  /*4470*/  @!P4 IMAD R11, R78, R153, R10 ;  /* 0x000000994e0bc224 */ /* 0x002fe200078e020a */
[----:B------:R-:W-:Y:S04]  /*4480*/  BSSY B1, `(.L_x_148) ;  /* 0x0000006000017945 */ /* 0x000fe80003800000 */
[----:B------:R1:W-:Y:S01]  /*4490*/  @!P4 STG.E.U8 desc[UR36][R6.64+0x68], R11 ;  /* 0x0000680b0600c986 */ /* 0x0003e2000c101124 */
[----:B------:R-:W-:Y:S05]  /*44a0*/  @P3 BRA `(.L_x_149) ;  /* 0x00000000000c3947 */ /* 0x000fea0003800000 */
[----:B------:R-:W1:Y:S02]  /*44b0*/  LDG.E.U8 R164, desc[UR36][R8.64+0x69] ;  /* 0x0000692408a47981 */ /* 0x000e64000c1e1100 */
[----:B-1----:R-:W-:-:S05]  /*44c0*/  PRMT R11, R164, 0x8880, RZ ;  /* 0x00008880a40b7816 */ /* 0x002fca00000000ff */
[----:B------:R-:W-:-:S07]  /*44d0*/  IMAD R10, R11, R152, RZ ;  /* 0x000000980b0a7224 */ /* 0x000fce00078e02ff */
.L_x_149:
[----:B------:R-:W-:Y:S05]  /*44e0*/  BSYNC B1 ;  /* 0x0000000000017941 */ /* 0x000fea0003800000 */
.L_x_148:
[----:B------:R-:W-:Y:S01]  /*44f0*/  @!P3 IMAD R79, R79, R153, R10 ;  /* 0x000000994f4fb224 */ /* 0x000fe200078e020a */
[----:B------:R-:W-:Y:S04]  /*4500*/  BSSY B1, `(.L_x_150) ;  /* 0x0000006000017945 */ /* 0x000fe80003800000 */
[----:B------:R0:W-:Y:S01]  /*4510*/  @!P3 STG.E.U8 desc[UR36][R6.64+0x69], R79 ;  /* 0x0000694f0600b986 */ /* 0x0001e2000c101124 */
[----:B------:R-:W-:Y:S05]  /*4520*/  @P5 BRA `(.L_x_151) ;  /* 0x00000000000c5947 */ /* 0x000fea0003800000 */
[----:B------:R-:W1:Y:S02]  /*4530*/  LDG.E.U8 R164, desc[UR36][R2.64+0x70] ;  /* 0x0000702402a47981 */ /* 0x000e64000c1e1100 */
[----:B-1----:R-:W-:-:S05]  /*4540*/  PRMT R11, R164, 0x8880, RZ ;  /* 0x00008880a40b7816 */ /* 0x002fca00000000ff */
[----:B------:R-:W-:-:S07]  /*4550*/  IMAD R10, R11, R152, RZ ;  /* 0x000000980b0a7224 */ /* 0x000fce00078e02ff */
.L_x_151:
[----:B------:R-:W-:Y:S05]  /*4560*/  BSYNC B1 ;  /* 0x0000000000017941 */ /* 0x000fea0003800000 */
.L_x_150:
[----:B-1----:R-:W-:Y:S01]  /*4570*/  @!P5 IMAD R11, R80, R153, R10 ;  /* 0x00000099500bd224 */ /* 0x002fe200078e020a */
[----:B------:R-:W-:Y:S04]  /*4580*/  BSSY B1, `(.L_x_152) ;  /* 0x0000006000017945 */ /* 0x000fe80003800000 */
[----:B------:R1:W-:Y:S01]  /*4590*/  @!P5 STG.E.U8 desc[UR36][R4.64+0x70], R11 ;  /* 0x0000700b0400d986 */ /* 0x0003e2000c101124 */
[----:B------:R-:W-:Y:S05]  /*45a0*/  @P2 BRA `(.L_x_153) ;  /* 0x00000000000c2947 */ /* 0x000fea0003800000 */
[----:B------:R-:W1:Y:S02]  /*45b0*/  LDG.E.U8 R164, desc[UR36][R2.64+0x71] ;  /* 0x0000712402a47981 */ /* 0x000e64000c1e1100 */
[----:B-1----:R-:W-:-:S05]  /*45c0*/  PRMT R11, R164, 0x8880, RZ ;  /* 0x00008880a40b7816 */ /* 0x002fca00000000ff */
[----:B------:R-:W-:-:S07]  /*45d0*/  IMAD R10, R11, R152, RZ ;  /* 0x000000980b0a7224 */ /* 0x000fce00078e02ff */
.L_x_153:
[----:B------:R-:W-:Y:S05]  /*45e0*/  BSYNC B1 ;  /* 0x0000000000017941 */ /* 0x000fea0003800000 */
.L_x_152:
        /* <DEDUP_REMOVED lines=11> */
.L_x_155:
[----:B------:R-:W-:Y:S05]  /*46a0*/  BSYNC B1 ;  /* 0x0000000000017941 */ /* 0x000fea0003800000 */
.L_x_154:
[----:B-1----:R-:W-:Y:S01]  /*46b0*/  @!P4 IMAD R11, R82, R153, R10 ;  /* 0x00000099520bc224 */ /* 0x002fe200078e020a */
[----:B------:R-:W-:Y:S04]  /*46c0*/  BSSY B1, `(.L_x_156) ;  /* 0x0000006000017945 */ /* 0x000fe80003800000 */
[----:B------:R1:W-:Y:S01]  /*46d0*/  @!P4 STG.E.U8 desc[UR36][R6.64+0x70], R11 ;  /* 0x0000700b0600c986 */ /* 0x0003e2000c101124 */
[----:B------:R-:W-:Y:S05]  /*46e0*/  @P3 BRA `(.L_x_157) ;  /* 0x00000000000c3947 */ /* 0x000fea0003800000 */
[----:B------:R-:W1:Y:S02]  /*46f0*/  LDG.E.U8 R164, desc[UR36][R8.64+0x71] ;  /* 0x0000712408a47981 */ /* 0x000e64000c1e1100 */
[----:B-1----:R-:W-:-:S05]  /*4700*/  PRMT R11, R164, 0x8880, RZ ;  /* 0x00008880a40b7816 */ /* 0x002fca00000000ff */
[----:B------:R-:W-:-:S07]  /*4710*/  IMAD R10, R11, R152, RZ ;  /* 0x000000980b0a7224 */ /* 0x000fce00078e02ff */
.L_x_157:
[----:B------:R-:W-:Y:S05]  /*4720*/  BSYNC B1 ;  /* 0x0000000000017941 */ /* 0x000fea0003800000 */
.L_x_156:
[----:B------:R-:W-:Y:S01]  /*4730*/  @!P3 IMAD R83, R83, R153, R10 ;  /* 0x000000995353b224 */ /* 0x000fe200078e020a */
[----:B------:R-:W-:Y:S04]  /*4740*/  BSSY B1, `(.L_x_158) ;  /* 0x0000006000017945 */ /* 0x000fe80003800000 */
[----:B------:R0:W-:Y:S01]  /*4750*/  @!P3 STG.E.U8 desc[UR36][R6.64+0x71], R83 ;  /* 0x000071530600b986 */ /* 0x0001e2000c101124 */
[----:B------:R-:W-:Y:S05]  /*4760*/  @P5 BRA `(.L_x_159) ;  /* 0x00000000000c5947 */ /* 0x000fea0003800000 */
[----:B------:R-:W1:Y:S02]  /*4770*/  LDG.E.U8 R164, desc[UR36][R2.64+0x78] ;  /* 0x0000782402a47981 */ /* 0x000e64000c1e1100 */
[----:B-1----:R-:W-:-:S05]  /*4780*/  PRMT R11, R164, 0x8880, RZ ;  /* 0x00008880a40b7816 */ /* 0x002fca00000000ff */
[----:B------:R-:W-:-:S07]  /*4790*/  IMAD R10, R11, R152, RZ ;  /* 0x000000980b0a7224 */ /* 0x000fce00078e02ff */
.L_x_159:
[----:B------:R-:W-:Y:S05]  /*47a0*/  BSYNC B1 ;  /* 0x0000000000017941 */ /* 0x000fea0003800000 */
.L_x_158:
[----:B-1----:R-:W-:Y:S01]  /*47b0*/  @!P5 IMAD R11, R84, R153, R10 ;  /* 0x00000099540bd224 */ /* 0x002fe200078e020a */
[----:B------:R-:W-:Y:S04]  /*47c0*/  BSSY B1, `(.L_x_160) ;  /* 0x0000006000017945 */ /* 0x000fe80003800000 */
[----:B------:R1:W-:Y:S01]  /*47d0*/  @!P5 STG.E.U8 desc[UR36][R4.64+0x78], R11 ;  /* 0x0000780b0400d986 */ /* 0x0003e2000c101124 */
[----:B------:R-:W-:Y:S05]  /*47e0*/  @P2 BRA `(.L_x_161) ;  /* 0x00000000000c2947 */ /* 0x000fea0003800000 */
[----:B------:R-:W1:Y:S02]  /*47f0*/  LDG.E.U8 R164, desc[UR36][R2.64+0x79] ;  /* 0x0000792402a47981 */ /* 0x000e64000c1e1100 */
[----:B-1----:R-:W-:-:S05]  /*4800*/  PRMT R11, R164, 0x8880, RZ ;  /* 0x00008880a40b7816 */ /* 0x002fca00000000ff */
[----:B------:R-:W-:-:S07]  /*4810*/  IMAD R10, R11, R152, RZ ;  /* 0x000000980b0a7224 */ /* 0x000fce00078e02ff */
.L_x_161:
[----:B------:R-:W-:Y:S05]  /*4820*/  BSYNC B1 ;  /* 0x0000000000017941 */ /* 0x000fea0003800000 */
.L_x_160:
        /* <DEDUP_REMOVED lines=11> */
.L_x_163:
[----:B------:R-:W-:Y:S05]  /*48e0*/  BSYNC B1 ;  /* 0x0000000000017941 */ /* 0x000fea0003800000 */
.L_x_162:
[----:B-1----:R-:W-:Y:S01]  /*48f0*/  @!P4 IMAD R11, R86, R153, R10 ;  /* 0x00000099560bc224 */ /* 0x002fe200078e020a */
[----:B------:R-:W-:Y:S04]  /*4900*/  BSSY B1, `(.L_x_164) ;  /* 0x0000006000017945 */ /* 0x000fe80003800000 */
[----:B------:R1:W-:Y:S01]  /*4910*/  @!P4 STG.E.U8 desc[UR36][R6.64+0x78], R11 ;  /* 0x0000780b0600c986 */ /* 0x0003e2000c101124 */
[----:B------:R-:W-:Y:S05]  /*4920*/  @P3 BRA `(.L_x_165) ;  /* 0x00000000000c3947 */ /* 0x000fea0003800000 */
[----:B------:R-:W1:Y:S02]  /*4930*/  LDG.E.U8 R164, desc[UR36][R8.64+0x79] ;  /* 0x0000792408a47981 */ /* 0x000e64000c1e1100 */
[----:B-1----:R-:W-:-:S05]  /*4940*/  PRMT R11, R164, 0x8880, RZ ;  /* 0x00008880a40b7816 */ /* 0x002fca00000000ff */
[----:B------:R-:W-:-:S07]  /*4950*/  IMAD R10, R11, R152, RZ ;  /* 0x000000980b0a7224 */ /* 0x000fce00078e02ff */
.L_x_165:
[----:B------:R-:W-:Y:S05]  /*4960*/  BSYNC B1 ;  /* 0x0000000000017941 */ /* 0x000fea0003800000 */
.L_x_164:
[----:B------:R-:W-:Y:S01]  /*4970*/  @!P3 IMAD R87, R87, R153, R10 ;  /* 0x000000995757b224 */ /* 0x000fe200078e020a */
[----:B------:R-:W-:Y:S04]  /*4980*/  BSSY B1, `(.L_x_166) ;  /* 0x0000006000017945 */ /* 0x000fe80003800000 */
[----:B------:R0:W-:Y:S01]  /*4990*/  @!P3 STG.E.U8 desc[UR36][R6.64+0x79], R87 ;  /* 0x000079570600b986 */ /* 0x0001e2000c101124 */
[----:B------:R-:W-:Y:S05]  /*49a0*/  @P5 BRA `(.L_x_167) ;  /* 0x00000000000c5947 */ /* 0x000fea0003800000 */
[----:B------:R-:W1:Y:S02]  /*49b0*/  LDG.E.U8 R164, desc[UR36][R2.64+0x80] ;  /* 0x0000802402a47981 */ /* 0x000e64000c1e1100 */
[----:B-1----:R-:W-:-:S05]  /*49c0*/  PRMT R11, R164, 0x8880, RZ ;  /* 0x00008880a40b7816 */ /* 0x002fca00000000ff */
[----:B------:R-:W-:-:S07]  /*49d0*/  IMAD R10, R11, R152, RZ ;  /* 0x000000980b0a7224 */ /* 0x000fce00078e02ff */
.L_x_167:
[----:B------:R-:W-:Y:S05]  /*49e0*/  BSYNC B1 ;  /* 0x0000000000017941 */ /* 0x000fea0003800000 */
.L_x_166:
[----:B-1----:R-:W-:Y:S01]  /*49f0*/  @!P5 IMAD R11, R88, R153, R10 ;  /* 0x00000099580bd224 */ /* 0x002fe200078e020a */
[----:B------:R-:W-:Y:S04]  /*4a00*/  BSSY B1, `(.L_x_168) ;  /* 0x0000006000017945 */ /* 0x000fe80003800000 */
[----:B------:R1:W-:Y:S01]  /*4a10*/  @!P5 STG.E.U8 desc[UR36][R4.64+0x80], R11 ;  /* 0x0000800b0400d986 */ /* 0x0003e2000c101124 */
[----:B------:R-:W-:Y:S05]  /*4a20*/  @P2 BRA `(.L_x_169) ;  /* 0x00000000000c2947 */ /* 0x000fea0003800000 */
[----:B------:R-:W1:Y:S02]  /*4a30*/  LDG.E.U8 R164, desc[UR36][R2.64+0x81] ;  /* 0x0000812402a47981 */ /* 0x000e64000c1e1100 */
[----:B-1----:R-:W-:-:S05]  /*4a40*/  PRMT R11, R164, 0x8880, RZ ;  /* 0x00008880a40b7816 */ /* 0x002fca00000000ff */
[----:B------:R-:W-:-:S07]  /*4a50*/  IMAD R10, R11, R152, RZ ;  /* 0x000000980b0a7224 */ /* 0x000fce00078e02ff */
.L_x_169:
[----:B------:R-:W-:Y:S05]  /*4a60*/  BSYNC B1 ;  /* 0x0000000000017941 */ /* 0x000fea0003800000 */
.L_x_168:
        /* <DEDUP_REMOVED lines=11> */
.L_x_171:
[----:B------:R-:W-:Y:S05]  /*4b20*/  BSYNC B1 ;  /* 0x0000000000017941 */ /* 0x000fea0003800000 */
.L_x_170:
[----:B-1----:R-:W-:Y:S01]  /*4b30*/  @!P4 IMAD R11, R90, R153, R10 ;  /* 0x000000995a0bc224 */ /* 0x002fe200078e020a */
[----:B------:R-:W-:Y:S04]  /*4b40*/  BSSY B1, `(.L_x_172) ;  /* 0x0000006000017945 */ /* 0x000fe80003800000 */
[----:B------:R1:W-:Y:S01]  /*4b50*/  @!P4 STG.E.U8 desc[UR36][R6.64+0x80], R11 ;  /* 0x0000800b0600c986 */ /* 0x0003e2000c101124 */
[----:B------:R-:W-:Y:S05]  /*4b60*/  @P3 BRA `(.L_x_173) ;  /* 0x00000000000c3947 */ /* 0x000fea0003800000 */
[----:B------:R-:W1:Y:S02]  /*4b70*/  LDG.E.U8 R164, desc[UR36][R8.64+0x81] ;  /* 0x0000812408a47981 */ /* 0x000e64000c1e1100 */
[----:B-1----:R-:W-:-:S05]  /*4b80*/  PRMT R11, R164, 0x8880, RZ ;  /* 0x00008880a40b7816 */ /* 0x002fca00000000ff */
[----:B------:R-:W-:-:S07]  /*4b90*/  IMAD R10, R11, R152, RZ ;  /* 0x000000980b0a7224 */ /* 0x000fce00078e02ff */
.L_x_173:
[----:B------:R-:W-:Y:S05]  /*4ba0*/  BSYNC B1 ;  /* 0x0000000000017941 */ /* 0x000fea0003800000 */
.L_x_172:
[----:B------:R-:W-:Y:S01]  /*4bb0*/  @!P3 IMAD R91, R91, R153, R10 ;  /* 0x000000995b5bb224 */ /* 0x000fe200078e020a */
[----:B------:R-:W-:Y:S04]  /*4bc0*/  BSSY B1, `(.L_x_174) ;  /* 0x0000006000017945 */ /* 0x000fe80003800000 */
[----:B------:R0:W-:Y:S01]  /*4bd0*/  @!P3 STG.E.U8 desc[UR36][R6.64+0x81], R91 ;  /* 0x0000815b0600b986 */ /* 0x0001e2000c101124 */
[----:B------:R-:W-:Y:S05]  /*4be0*/  @P5 BRA `(.L_x_175) ;  /* 0x00000000000c5947 */ /* 0x000fea0003800000 */
[----:B------:R-:W1:Y:S02]  /*4bf0*/  LDG.E.U8 R164, desc[UR36][R2.64+0x88] ;  /* 0x0000882402a47981 */ /* 0x000e64000c1e1100 */
[----:B-1----:R-:W-:-:S05]  /*4c00*/  PRMT R11, R164, 0x8880, RZ ;  /* 0x00008880a40b7816 */ /* 0x002fca00000000ff */
[----:B------:R-:W-:-:S07]  /*4c10*/  IMAD R10, R11, R152, RZ ;  /* 0x000000980b0a7224 */ /* 0x000fce00078e02ff */
.L_x_175:
[----:B------:R-:W-:Y:S05]  /*4c20*/  BSYNC B1 ;  /* 0x0000000000017941 */ /* 0x000fea0003800000 */
.L_x_174:
[----:B-1----:R-:W-:Y:S01]  /*4c30*/  @!P5 IMAD R11, R92, R153, R10 ;  /* 0x000000995c0bd224 */ /* 0x002fe200078e020a */
[----:B------:R-:W-:Y:S04]  /*4c40*/  BSSY B1, `(.L_x_176) ;  /* 0x0000006000017945 */ /* 0x000fe80003800000 */
[----:B------:R1:W-:Y:S01]  /*4c50*/  @!P5 STG.E.U8 desc[UR36][R4.64+0x88], R11 ;  /* 0x0000880b0400d986 */ /* 0x0003e2000c101124 */
[----:B------:R-:W-:Y:S05]  /*4c60*/  @P2 BRA `(.L_x_177) ;  /* 0x00000000000c2947 */ /* 0x000fea0003800000 */
[----:B------:R-:W1:Y:S02]  /*4c70*/  LDG.E.U8 R164, desc[UR36][R2.64+0x89] ;  /* 0x0000892402a47981 */ /* 0x000e64000c1e1100 */
[----:B-1----:R-:W-:-:S05]  /*4c80*/  PRMT R11, R164, 0x8880, RZ ;  /* 0x00008880a40b7816 */ /* 0x002fca00000000ff */
[----:B------:R-:W-:-:S07]  /*4c90*/  IMAD R10, R11, R152, RZ ;  /* 0x000000980b0a7224 */ /* 0x000fce00078e02ff */
.L_x_177:
[----:B------:R-:W-:Y:S05]  /*4ca0*/  BSYNC B1 ;  /* 0x0000000000017941 */ /* 0x000fea0003800000 */
.L_x_176:
        /* <DEDUP_REMOVED lines=11> */
.L_x_179:
[----:B------:R-:W-:Y:S05]  /*4d60*/  BSYNC B1 ;  /* 0x0000000000017941 */ /* 0x000fea0003800000 */
.L_x_178:
[----:B-1----:R-:W-:Y:S01]  /*4d70*/  @!P4 IMAD R11, R94, R153, R10 ;  /* 0x000000995e0bc224 */ /* 0x002fe200078e020a */
[----:B------:R-:W-:Y:S04]  /*4d80*/  BSSY B1, `(.L_x_180) ;  /* 0x0000006000017945 */ /* 0x000fe80003800000 */
[----:B------:R1:W-:Y:S01]  /*4d90*/  @!P4 STG.E.U8 desc[UR36][R6.64+0x88], R11 ;  /* 0x0000880b0600c986 */ /* 0x0003e2000c101124 */
[----:B------:R-:W-:Y:S05]  /*4da0*/  @P3 BRA `(.L_x_181) ;  /* 0x00000000000c3947 */ /* 0x000fea0003800000 */
[----:B------:R-:W1:Y:S02]  /*4db0*/  LDG.E.U8 R164, desc[UR36][R8.64+0x89] ;  /* 0x0000892408a47981 */ /* 0x000e64000c1e1100 */
[----:B-1----:R-:W-:-:S05]  /*4dc0*/  PRMT R11, R164, 0x8880, RZ ;  /* 0x00008880a40b7816 */ /* 0x002fca00000000ff */
[----:B------:R-:W-:-:S07]  /*4dd0*/  IMAD R10, R11, R152, RZ ;  /* 0x000000980b0a7224 */ /* 0x000fce00078e02ff */
.L_x_181:
[----:B------:R-:W-:Y:S05]  /*4de0*/  BSYNC B1 ;  /* 0x0000000000017941 */ /* 0x000fea0003800000 */
.L_x_180:
[----:B------:R-:W-:Y:S01]  /*4df0*/  @!P3 IMAD R95, R95, R153, R10 ;  /* 0x000000995f5fb224 */ /* 0x000fe200078e020a */
[----:B------:R-:W-:Y:S04]  /*4e00*/  BSSY B1, `(.L_x_182) ;  /* 0x0000006000017945 */ /* 0x000fe80003800000 */
[----:B------:R0:W-:Y:S01]  /*4e10*/  @!P3 STG.E.U8 desc[UR36][R6.64+0x89], R95 ;  /* 0x0000895f0600b986 */ /* 0x0001e2000c101124 */
[----:B------:R-:W-:Y:S05]  /*4e20*/  @P5 BRA `(.L_x_183) ;  /* 0x00000000000c5947 */ /* 0x000fea0003800000 */
[----:B------:R-:W1:Y:S02]  /*4e30*/  LDG.E.U8 R164, desc[UR36][R2.64+0x90] ;  /* 0x0000902402a47981 */ /* 0x000e64000c1e1100 */
[----:B-1----:R-:W-:-:S05]  /*4e40*/  PRMT R11, R164, 0x8880, RZ ;  /* 0x00008880a40b7816 */ /* 0x002fca00000000ff */
[----:B------:R-:W-:-:S07]  /*4e50*/  IMAD R10, R11, R152, RZ ;  /* 0x000000980b0a7224 */ /* 0x000fce00078e02ff */
.L_x_183:
[----:B------:R-:W-:Y:S05]  /*4e60*/  BSYNC B1 ;  /* 0x0000000000017941 */ /* 0x000fea0003800000 */
.L_x_182:
[----:B-1----:R-:W-:Y:S01]  /*4e70*/  @!P5 IMAD R11, R96, R153, R10 ;  /* 0x00000099600bd224 */ /* 0x002fe200078e020a */
[----:B------:R-:W-:Y:S04]  /*4e80*/  BSSY B1, `(.L_x_184) ;  /* 0x0000006000017945 */ /* 0x000fe80003800000 */
[----:B------:R1:W-:Y:S01]  /*4e90*/  @!P5 STG.E.U8 desc[UR36][R4.64+0x90], R11 ;  /* 0x0000900b0400d986 */ /* 0x0003e2000c101124 */
[----:B------:R-:W-:Y:S05]  /*4ea0*/  @P2 BRA `(.L_x_185) ;  /* 0x00000000000c2947 */ /* 0x000fea0003800000 */
[----:B------:R-:W1:Y:S02]  /*4eb0*/  LDG.E.U8 R164, desc[UR36][R2.64+0x91] ;  /* 0x0000912402a47981 */ /* 0x000e64000c1e1100 */
[----:B-1----:R-:W-:-:S05]  /*4ec0*/  PRMT R11, R164, 0x8880, RZ ;  /* 0x00008880a40b7816 */ /* 0x002fca00000000ff */
[----:B------:R-:W-:-:S07]  /*4ed0*/  IMAD R10, R11, R152, RZ ;  /* 0x000000980b0a7224 */ /* 0x000fce00078e02ff */
.L_x_185:
[----:B------:R-:W-:Y:S05]  /*4ee0*/  BSYNC B1 ;  /* 0x0000000000017941 */ /* 0x000fea0003800000 */
.L_x_184:
        /* <DEDUP_REMOVED lines=11> */
.L_x_187:
[----:B------:R-:W-:Y:S05]  /*4fa0*/  BSYNC B1 ;  /* 0x0000000000017941 */ /* 0x000fea0003800000 */
.L_x_186:
[----:B-1----:R-:W-:Y:S01]  /*4fb0*/  @!P4 IMAD R11, R98, R153, R10 ;  /* 0x00000099620bc224 */ /* 0x002fe200078e020a */
[----:B------:R-:W-:Y:S04]  /*4fc0*/  BSSY B1, `(.L_x_188) ;  /* 0x0000006000017945 */ /* 0x000fe80003800000 */
[----:B------:R1:W-:Y:S01]  /*4fd0*/  @!P4 STG.E.U8 desc[UR36][R6.64+0x90], R11 ;  /* 0x0000900b0600c986 */ /* 0x0003e2000c101124 */
[----:B------:R-:W-:Y:S05]  /*4fe0*/  @P3 BRA `(.L_x_189) ;  /* 0x00000000000c3947 */ /* 0x000fea0003800000 */
[----:B------:R-:W1:Y:S02]  /*4ff0*/  LDG.E.U8 R164, desc[UR36][R8.64+0x91] ;  /* 0x0000912408a47981 */ /* 0x000e64000c1e1100 */
[----:B-1----:R-:W-:-:S05]  /*5000*/  PRMT R11, R164, 0x8880, RZ ;  /* 0x00008880a40b7816 */ /* 0x002fca00000000ff */
[----:B------:R-:W-:-:S07]  /*5010*/  IMAD R10, R11, R152, RZ ;  /* 0x000000980b0a7224 */ /* 0x000fce00078e02ff */
.L_x_189:
[----:B------:R-:W-:Y:S05]  /*5020*/  BSYNC B1 ;  /* 0x0000000000017941 */ /* 0x000fea0003800000 */
.L_x_188:
[----:B------:R-:W-:Y:S01]  /*5030*/  @!P3 IMAD R99, R99, R153, R10 ;  /* 0x000000996363b224 */ /* 0x000fe200078e020a */
[----:B------:R-:W-:Y:S04]  /*5040*/  BSSY B1, `(.L_x_190) ;  /* 0x0000006000017945 */ /* 0x000fe80003800000 */
[----:B------:R0:W-:Y:S01]  /*5050*/  @!P3 STG.E.U8 desc[UR36][R6.64+0x91], R99 ;  /* 0x000091630600b986 */ /* 0x0001e2000c101124 */
[----:B------:R-:W-:Y:S05]  /*5060*/  @P5 BRA `(.L_x_191) ;  /* 0x00000000000c5947 */ /* 0x000fea0003800000 */
[----:B------:R-:W1:Y:S02]  /*5070*/  LDG.E.U8 R164, desc[UR36][R2.64+0x98] ;  /* 0x0000982402a47981 */ /* 0x000e64000c1e1100 */
[----:B-1----:R-:W-:-:S05]  /*5080*/  PRMT R11, R164, 0x8880, RZ ;  /* 0x00008880a40b7816 */ /* 0x002fca00000000ff */
[----:B------:R-:W-:-:S07]  /*5090*/  IMAD R10, R11, R152, RZ ;  /* 0x000000980b0a7224 */ /* 0x000fce00078e02ff */
.L_x_191:
[----:B------:R-:W-:Y:S05]  /*50a0*/  BSYNC B1 ;  /* 0x0000000000017941 */ /* 0x000fea0003800000 */
.L_x_190:
[----:B-1----:R-:W-:Y:S01]  /*50b0*/  @!P5 IMAD R11, R100, R153, R10 ;  /* 0x00000099640bd224 */ /* 0x002fe200078e020a */
[----:B------:R-:W-:Y:S04]  /*50c0*/  BSSY B1, `(.L_x_192) ;  /* 0x0000006000017945 */ /* 0x000fe80003800000 */
[----:B------:R1:W-:Y:S01]  /*50d0*/  @!P5 STG.E.U8 desc[UR36][R4.64+0x98], R11 ;  /* 0x0000980b0400d986 */ /* 0x0003e2000c101124 */
[----:B------:R-:W-:Y:S05]  /*50e0*/  @P2 BRA `(.L_x_193) ;  /* 0x00000000000c2947 */ /* 0x000fea0003800000 */
[----:B------:R-:W1:Y:S02]  /*50f0*/  LDG.E.U8 R164, desc[UR36][R2.64+0x99] ;  /* 0x0000992402a47981 */ /* 0x000e64000c1e1100 */
[----:B-1----:R-:W-:-:S05]  /*5100*/  PRMT R11, R164, 0x8880, RZ ;  /* 0x00008880a40b7816 */ /* 0x002fca00000000ff */
[----:B------:R-:W-:-:S07]  /*5110*/  IMAD R10, R11, R152, RZ ;  /* 0x000000980b0a7224 */ /* 0x000fce00078e02ff */
.L_x_193:
[----:B------:R-:W-:Y:S05]  /*5120*/  BSYNC B1 ;  /* 0x0000000000017941 */ /* 0x000fea0003800000 */
.L_x_192:
        /* <DEDUP_REMOVED lines=11> */
.L_x_195:
[----:B------:R-:W-:Y:S05]  /*51e0*/  BSYNC B1 ;  /* 0x0000000000017941 */ /* 0x000fea0003800000 */
.L_x_194:
[----:B-1----:R-:W-:Y:S01]  /*51f0*/  @!P4 IMAD R11, R102, R153, R10 ;  /* 0x00000099660bc224 */ /* 0x002fe200078e020a */
[----:B------:R-:W-:Y:S04]  /*5200*/  BSSY B1, `(.L_x_196) ;  /* 0x0000006000017945 */ /* 0x000fe80003800000 */
[----:B------:R1:W-:Y:S01]  /*5210*/  @!P4 STG.E.U8 desc[UR36][R6.64+0x98], R11 ;  /* 0x0000980b0600c986 */ /* 0x0003e2000c101124 */
[----:B------:R-:W-:Y:S05]  /*5220*/  @P3 BRA `(.L_x_197) ;  /* 0x00000000000c3947 */ /* 0x000fea0003800000 */
[----:B------:R-:W1:Y:S02]  /*5230*/  LDG.E.U8 R164, desc[UR36][R8.64+0x99] ;  /* 0x0000992408a47981 */ /* 0x000e64000c1e1100 */
[----:B-1----:R-:W-:-:S05]  /*5240*/  PRMT R11, R164, 0x8880, RZ ;  /* 0x00008880a40b7816 */ /* 0x002fca00000000ff */
[----:B------:R-:W-:-:S07]  /*5250*/  IMAD R10, R11, R152, RZ ;  /* 0x000000980b0a7224 */ /* 0x000fce00078e02ff */
.L_x_197:
[----:B------:R-:W-:Y:S05]  /*5260*/  BSYNC B1 ;  /* 0x0000000000017941 */ /* 0x000fea0003800000 */
.L_x_196:
[----:B------:R-:W-:Y:S01]  /*5270*/  @!P3 IMAD R103, R103, R153, R10 ;  /* 0x000000996767b224 */ /* 0x000fe200078e020a */
[----:B------:R-:W-:Y:S04]  /*5280*/  BSSY B1, `(.L_x_198) ;  /* 0x0000006000017945 */ /* 0x000fe80003800000 */
[----:B------:R0:W-:Y:S01]  /*5290*/  @!P3 STG.E.U8 desc[UR36][R6.64+0x99], R103 ;  /* 0x000099670600b986 */ /* 0x0001e2000c101124 */
[----:B------:R-:W-:Y:S05]  /*52a0*/  @P5 BRA `(.L_x_199) ;  /* 0x00000000000c5947 */ /* 0x000fea0003800000 */
[----:B------:R-:W1:Y:S02]  /*52b0*/  LDG.E.U8 R164, desc[UR36][R2.64+0xa0] ;  /* 0x0000a02402a47981 */ /* 0x000e64000c1e1100 */
[----:B-1----:R-:W-:-:S05]  /*52c0*/  PRMT R11, R164, 0x8880, RZ ;  /* 0x00008880a40b7816 */ /* 0x002fca00000000ff */
[----:B------:R-:W-:-:S07]  /*52d0*/  IMAD R10, R11, R152, RZ ;  /* 0x000000980b0a7224 */ /* 0x000fce00078e02ff */
.L_x_199:
[----:B------:R-:W-:Y:S05]  /*52e0*/  BSYNC B1 ;  /* 0x0000000000017941 */ /* 0x000fea0003800000 */
.L_x_198:
[----:B-1----:R-:W-:Y:S01]  /*52f0*/  @!P5 IMAD R11, R104, R153, R10 ;  /* 0x00000099680bd224 */ /* 0x002fe200078e020a */
[----:B------:R-:W-:Y:S04]  /*5300*/  BSSY B1, `(.L_x_200) ;  /* 0x0000006000017945 */ /* 0x000fe80003800000 */
[----:B------:R1:W-:Y:S01]  /*5310*/  @!P5 STG.E.U8 desc[UR36][R4.64+0xa0], R11 ;  /* 0x0000a00b0400d986 */ /* 0x0003e2000c101124 */
[----:B------:R-:W-:Y:S05]  /*5320*/  @P2 BRA `(.L_x_201) ;  /* 0x00000000000c2947 */ /* 0x000fea0003800000 */
[----:B------:R-:W1:Y:S02]  /*5330*/  LDG.E.U8 R164, desc[UR36][R2.64+0xa1] ;  /* 0x0000a12402a47981 */ /* 0x000e64000c1e1100 */
[----:B-1----:R-:W-:-:S05]  /*5340*/  PRMT R11, R164, 0x8880, RZ ;  /* 0x00008880a40b7816 */ /* 0x002fca00000000ff */
[----:B------:R-:W-:-:S07]  /*5350*/  IMAD R10, R11, R152, RZ ;  /* 0x000000980b0a7224 */ /* 0x000fce00078e02ff */
.L_x_201:
[----:B------:R-:W-:Y:S05]  /*5360*/  BSYNC B1 ;  /* 0x0000000000017941 */ /* 0x000fea0003800000 */
.L_x_200:
        /* <DEDUP_REMOVED lines=11> */
.L_x_203:
[----:B------:R-:W-:Y:S05]  /*5420*/  BSYNC B1 ;  /* 0x0000000000017941 */ /* 0x000fea0003800000 */
.L_x_202:
[----:B-1----:R-:W-:Y:S01]  /*5430*/  @!P4 IMAD R11, R106, R153, R10 ;  /* 0x000000996a0bc224 */ /* 0x002fe200078e020a */
[----:B------:R-:W-:Y:S04]  /*5440*/  BSSY B1, `(.L_x_204) ;  /* 0x0000006000017945 */ /* 0x000fe80003800000 */
[----:B------:R1:W-:Y:S01]  /*5450*/  @!P4 STG.E.U8 desc[UR36][R6.64+0xa0], R11 ;  /* 0x0000a00b0600c986 */ /* 0x0003e2000c101124 */
[----:B------:R-:W-:Y:S05]  /*5460*/  @P3 BRA `(.L_x_205) ;  /* 0x00000000000c3947 */ /* 0x000fea0003800000 */
[----:B------:R-:W1:Y:S02]  /*5470*/  LDG.E.U8 R164, desc[UR36][R8.64+0xa1] ;  /* 0x0000a12408a47981 */ /* 0x000e64000c1e1100 */
[----:B-1----:R-:W-:-:S05]  /*5480*/  PRMT R11, R164, 0x8880, RZ ;  /* 0x00008880a40b7816 */ /* 0x002fca00000000ff */
[----:B------:R-:W-:-:S07]  /*5490*/  IMAD R10, R11, R152, RZ ;  /* 0x000000980b0a7224 */ /* 0x000fce00078e02ff */
.L_x_205:
[----:B------:R-:W-:Y:S05]  /*54a0*/  BSYNC B1 ;  /* 0x0000000000017941 */ /* 0x000fea0003800000 */
.L_x_204:
[----:B------:R-:W-:Y:S01]  /*54b0*/  @!P3 IMAD R107, R107, R153, R10 ;  /* 0x000000996b6bb224 */ /* 0x000fe200078e020a */
[----:B------:R-:W-:Y:S04]  /*54c0*/  BSSY B1, `(.L_x_206) ;  /* 0x0000006000017945 */ /* 0x000fe80003800000 */
[----:B------:R0:W-:Y:S01]  /*54d0*/  @!P3 STG.E.U8 desc[UR36][R6.64+0xa1], R107 ;  /* 0x0000a16b0600b986 */ /* 0x0001e2000c101124 */
[----:B------:R-:W-:Y:S05]  /*54e0*/  @P5 BRA `(.L_x_207) ;  /* 0x00000000000c5947 */ /* 0x000fea0003800000 */
[----:B------:R-:W1:Y:S02]  /*54f0*/  LDG.E.U8 R164, desc[UR36][R2.64+0xa8] ;  /* 0x0000a82402a47981 */ /* 0x000e64000c1e1100 */
[----:B-1----:R-:W-:-:S05]  /*5500*/  PRMT R11, R164, 0x8880, RZ ;  /* 0x00008880a40b7816 */ /* 0x002fca00000000ff */
[----:B------:R-:W-:-:S07]  /*5510*/  IMAD R10, R11, R152, RZ ;  /* 0x000000980b0a7224 */ /* 0x000fce00078e02ff */
.L_x_207:
[----:B------:R-:W-:Y:S05]  /*5520*/  BSYNC B1 ;  /* 0x0000000000017941 */ /* 0x000fea0003800000 */
.L_x_206:
[----:B-1----:R-:W-:Y:S01]  /*5530*/  @!P5 IMAD R11, R108, R153, R10 ;  /* 0x000000996c0bd224 */ /* 0x002fe200078e020a */
[----:B------:R-:W-:Y:S04]  /*5540*/  BSSY B1, `(.L_x_208) ;  /* 0x0000006000017945 */ /* 0x000fe80003800000 */
[----:B------:R1:W-:Y:S01]  /*5550*/  @!P5 STG.E.U8 desc[UR36][R4.64+0xa8], R11 ;  /* 0x0000a80b0400d986 */ /* 0x0003e2000c101124 */
[----:B------:R-:W-:Y:S05]  /*5560*/  @P2 BRA `(.L_x_209) ;  /* 0x00000000000c2947 */ /* 0x000fea0003800000 */
[----:B------:R-:W1:Y:S02]  /*5570*/  LDG.E.U8 R164, desc[UR36][R2.64+0xa9] ;  /* 0x0000a92402a47981 */ /* 0x000e64000c1e1100 */
[----:B-1----:R-:W-:-:S05]  /*5580*/  PRMT R11, R164, 0x8880, RZ ;  /* 0x00008880a40b7816 */ /* 0x002fca00000000ff */
[----:B------:R-:W-:-:S07]  /*5590*/  IMAD R10, R11, R152, RZ ;  /* 0x000000980b0a7224 */ /* 0x000fce00078e02ff */
.L_x_209:
[----:B------:R-:W-:Y:S05]  /*55a0*/  BSYNC B1 ;  /* 0x0000000000017941 */ /* 0x000fea0003800000 */
.L_x_208:
        /* <DEDUP_REMOVED lines=11> */
.L_x_211:
[----:B------:R-:W-:Y:S05]  /*5660*/  BSYNC B1 ;  /* 0x0000000000017941 */ /* 0x000fea0003800000 */
.L_x_210:
[----:B-1----:R-:W-:Y:S01]  /*5670*/  @!P4 IMAD R11, R110, R153, R10 ;  /* 0x000000996e0bc224 */ /* 0x002fe200078e020a */
[----:B------:R-:W-:Y:S04]  /*5680*/  BSSY B1, `(.L_x_212) ;  /* 0x0000006000017945 */ /* 0x000fe80003800000 */
[----:B------:R1:W-:Y:S01]  /*5690*/  @!P4 STG.E.U8 desc[UR36][R6.64+0xa8], R11 ;  /* 0x0000a80b0600c986 */ /* 0x0003e2000c101124 */
[----:B------:R-:W-:Y:S05]  /*56a0*/  @P3 BRA `(.L_x_213) ;  /* 0x00000000000c3947 */ /* 0x000fea0003800000 */
[----:B------:R-:W1:Y:S02]  /*56b0*/  LDG.E.U8 R164, desc[UR36][R8.64+0xa9] ;  /* 0x0000a92408a47981 */ /* 0x000e64000c1e1100 */
[----:B-1----:R-:W-:-:S05]  /*56c0*/  PRMT R11, R164, 0x8880, RZ ;  /* 0x00008880a40b7816 */ /* 0x002fca00000000ff */
[----:B------:R-:W-:-:S07]  /*56d0*/  IMAD R10, R11, R152, RZ ;  /* 0x000000980b0a7224 */ /* 0x000fce00078e02ff */
.L_x_213:
[----:B------:R-:W-:Y:S05]  /*56e0*/  BSYNC B1 ;  /* 0x0000000000017941 */ /* 0x000fea0003800000 */
.L_x_212:
[----:B------:R-:W-:Y:S01]  /*56f0*/  @!P3 IMAD R111, R111, R153, R10 ;  /* 0x000000996f6fb224 */ /* 0x000fe200078e020a */
[----:B------:R-:W-:Y:S04]  /*5700*/  BSSY B1, `(.L_x_214) ;  /* 0x0000006000017945 */ /* 0x000fe80003800000 */
[----:B------:R0:W-:Y:S01]  /*5710*/  @!P3 STG.E.U8 desc[UR36][R6.64+0xa9], R111 ;  /* 0x0000a96f0600b986 */ /* 0x0001e2000c101124 */
[----:B------:R-:W-:Y:S05]  /*5720*/  @P5 BRA `(.L_x_215) ;  /* 0x00000000000c5947 */ /* 0x000fea0003800000 */
[----:B------:R-:W1:Y:S02]  /*5730*/  LDG.E.U8 R164, desc[UR36][R2.64+0xb0] ;  /* 0x0000b02402a47981 */ /* 0x000e64000c1e1100 */
[----:B-1----:R-:W-:-:S05]  /*5740*/  PRMT R11, R164, 0x8880, RZ ;  /* 0x00008880a40b7816 */ /* 0x002fca00000000ff */
[----:B------:R-:W-:-:S07]  /*5750*/  IMAD R10, R11, R152, RZ ;  /* 0x000000980b0a7224 */ /* 0x000fce00078e02ff */
.L_x_215:
[----:B------:R-:W-:Y:S05]  /*5760*/  BSYNC B1 ;  /* 0x0000000000017941 */ /* 0x000fea0003800000 */
.L_x_214:
[----:B-1----:R-:W-:Y:S01]  /*5770*/  @!P5 IMAD R11, R112, R153, R10 ;  /* 0x00000099700bd224 */ /* 0x002fe200078e020a */
[----:B------:R-:W-:Y:S04]  /*5780*/  BSSY B1, `(.L_x_216) ;  /* 0x0000006000017945 */ /* 0x000fe80003800000 */
[----:B------:R1:W-:Y:S01]  /*5790*/  @!P5 STG.E.U8 desc[UR36][R4.64+0xb0], R11 ;  /* 0x0000b00b0400d986 */ /* 0x0003e2000c101124 */
[----:B------:R-:W-:Y:S05]  /*57a0*/  @P2 BRA `(.L_x_217) ;  /* 0x00000000000c2947 */ /* 0x000fea0003800000 */
[----:B------:R-:W1:Y:S02]  /*57b0*/  LDG.E.U8 R164, desc[UR36][R2.64+0xb1] ;  /* 0x0000b12402a47981 */ /* 0x000e64000c1e1100 */
[----:B-1----:R-:W-:-:S05]  /*57c0*/  PRMT R11, R164, 0x8880, RZ ;  /* 0x00008880a40b7816 */ /* 0x002fca00000000ff */
[----:B------:R-:W-:-:S07]  /*57d0*/  IMAD R10, R11, R152, RZ ;  /* 0x000000980b0a7224 */ /* 0x000fce00078e02ff */
.L_x_217:
[----:B------:R-:W-:Y:S05]  /*57e0*/  BSYNC B1 ;  /* 0x0000000000017941 */ /* 0x000fea0003800000 */
.L_x_216:
        /* <DEDUP_REMOVED lines=11> */
.L_x_219:
[----:B------:R-:W-:Y:S05]  /*58a0*/  BSYNC B1 ;  /* 0x0000000000017941 */ /* 0x000fea0003800000 */
.L_x_218:
[----:B-1----:R-:W-:Y:S01]  /*58b0*/  @!P4 IMAD R11, R114, R153, R10 ;  /* 0x00000099720bc224 */ /* 0x002fe200078e020a */
[----:B------:R-:W-:Y:S04]  /*58c0*/  BSSY B1, `(.L_x_220) ;  /* 0x0000006000017945 */ /* 0x000fe80003800000 */
[----:B------:R1:W-:Y:S01]  /*58d0*/  @!P4 STG.E.U8 desc[UR36][R6.64+0xb0], R11 ;  /* 0x0000b00b0600c986 */ /* 0x0003e2000c101124 */
[----:B------:R-:W-:Y:S05]  /*58e0*/  @P3 BRA `(.L_x_221) ;  /* 0x00000000000c3947 */ /* 0x000fea0003800000 */
[----:B------:R-:W1:Y:S02]  /*58f0*/  LDG.E.U8 R164, desc[UR36][R8.64+0xb1] ;  /* 0x0000b12408a47981 */ /* 0x000e64000c1e1100 */
[----:B-1----:R-:W-:-:S05]  /*5900*/  PRMT R11, R164, 0x8880, RZ ;  /* 0x00008880a40b7816 */ /* 0x002fca00000000ff */
[----:B------:R-:W-:-:S07]  /*5910*/  IMAD R10, R11, R152, RZ ;  /* 0x000000980b0a7224 */ /* 0x000fce00078e02ff */
.L_x_221:
[----:B------:R-:W-:Y:S05]  /*5920*/  BSYNC B1 ;  /* 0x0000000000017941 */ /* 0x000fea0003800000 */
.L_x_220:
[----:B------:R-:W-:Y:S01]  /*5930*/  @!P3 IMAD R115, R115, R153, R10 ;  /* 0x000000997373b224 */ /* 0x000fe200078e020a */
[----:B------:R-:W-:Y:S04]  /*5940*/  BSSY B1, `(.L_x_222) ;  /* 0x0000006000017945 */ /* 0x000fe80003800000 */
[----:B------:R0:W-:Y:S01]  /*5950*/  @!P3 STG.E.U8 desc[UR36][R6.64+0xb1], R115 ;  /* 0x0000b1730600b986 */ /* 0x0001e2000c101124 */
[----:B------:R-:W-:Y:S05]  /*5960*/  @P5 BRA `(.L_x_223) ;  /* 0x00000000000c5947 */ /* 0x000fea0003800000 */
[----:B------:R-:W1:Y:S02]  /*5970*/  LDG.E.U8 R164, desc[UR36][R2.64+0xb8] ;  /* 0x0000b82402a47981 */ /* 0x000e64000c1e1100 */
[----:B-1----:R-:W-:-:S05]  /*5980*/  PRMT R11, R164, 0x8880, RZ ;  /* 0x00008880a40b7816 */ /* 0x002fca00000000ff */
[----:B------:R-:W-:-:S07]  /*5990*/  IMAD R10, R11, R152, RZ ;  /* 0x000000980b0a7224 */ /* 0x000fce00078e02ff */
.L_x_223:
[----:B------:R-:W-:Y:S05]  /*59a0*/  BSYNC B1 ;  /* 0x0000000000017941 */ /* 0x000fea0003800000 */
.L_x_222:
[----:B-1----:R-:W-:Y:S01]  /*59b0*/  @!P5 IMAD R11, R116, R153, R10 ;  /* 0x00000099740bd224 */ /* 0x002fe200078e020a */
[----:B------:R-:W-:Y:S04]  /*59c0*/  BSSY B1, `(.L_x_224) ;  /* 0x0000006000017945 */ /* 0x000fe80003800000 */
[----:B------:R1:W-:Y:S01]  /*59d0*/  @!P5 STG.E.U8 desc[UR36][R4.64+0xb8], R11 ;  /* 0x0000b80b0400d986 */ /* 0x0003e2000c101124 */
[----:B------:R-:W-:Y:S05]  /*59e0*/  @P2 BRA `(.L_x_225) ;  /* 0x00000000000c2947 */ /* 0x000fea0003800000 */
[----:B------:R-:W1:Y:S02]  /*59f0*/  LDG.E.U8 R164, desc[UR36][R2.64+0xb9] ;  /* 0x0000b92402a47981 */ /* 0x000e64000c1e1100 */
[----:B-1----:R-:W-:-:S05]  /*5a00*/  PRMT R11, R164, 0x8880, RZ ;  /* 0x00008880a40b7816 */ /* 0x002fca00000000ff */
[----:B------:R-:W-:-:S07]  /*5a10*/  IMAD R10, R11, R152, RZ ;  /* 0x000000980b0a7224 */ /* 0x000fce00078e02ff */
.L_x_225:
[----:B------:R-:W-:Y:S05]  /*5a20*/  BSYNC B1 ;  /* 0x0000000000017941 */ /* 0x000fea0003800000 */
.L_x_224:
        /* <DEDUP_REMOVED lines=11> */
.L_x_227:
[----:B------:R-:W-:Y:S05]  /*5ae0*/  BSYNC B1 ;  /* 0x0000000000017941 */ /* 0x000fea0003800000 */
.L_x_226:
[----:B-1----:R-:W-:Y:S01]  /*5af0*/  @!P4 IMAD R11, R118, R153, R10 ;  /* 0x00000099760bc224 */ /* 0x002fe200078e020a */
[----:B------:R-:W-:Y:S04]  /*5b00*/  BSSY B1, `(.L_x_228) ;  /* 0x0000006000017945 */ /* 0x000fe80003800000 */
[----:B------:R1:W-:Y:S01]  /*5b10*/  @!P4 STG.E.U8 desc[UR36][R6.64+0xb8], R11 ;  /* 0x0000b80b0600c986 */ /* 0x0003e2000c101124 */
[----:B------:R-:W-:Y:S05]  /*5b20*/  @P3 BRA `(.L_x_229) ;  /* 0x00000000000c3947 */ /* 0x000fea0003800000 */
[----:B------:R-:W1:Y:S02]  /*5b30*/  LDG.E.U8 R164, desc[UR36][R8.64+0xb9] ;  /* 0x0000b92408a47981 */ /* 0x000e64000c1e1100 */
[----:B-1----:R-:W-:-:S05]  /*5b40*/  PRMT R11, R164, 0x8880, RZ ;  /* 0x00008880a40b7816 */ /* 0x002fca00000000ff */
[----:B------:R-:W-:-:S07]  /*5b50*/  IMAD R10, R11, R152, RZ ;  /* 0x000000980b0a7224 */ /* 0x000fce00078e02ff */
.L_x_229:
[----:B------:R-:W-:Y:S05]  /*5b60*/  BSYNC B1 ;  /* 0x0000000000017941 */ /* 0x000fea0003800000 */
.L_x_228:
[----:B------:R-:W-:Y:S01]  /*5b70*/  @!P3 IMAD R119, R119, R153, R10 ;  /* 0x000000997777b224 */ /* 0x000fe200078e020a */
[----:B------:R-:W-:Y:S04]  /*5b80*/  BSSY B1, `(.L_x_230) ;  /* 0x0000006000017945 */ /* 0x000fe80003800000 */
[----:B------:R0:W-:Y:S01]  /*5b90*/  @!P3 STG.E.U8 desc[UR36][R6.64+0xb9], R119 ;  /* 0x0000b9770600b986 */ /* 0x0001e2000c101124 */
[----:B------:R-:W-:Y:S05]  /*5ba0*/  @P5 BRA `(.L_x_231) ;  /* 0x00000000000c5947 */ /* 0x000fea0003800000 */
[----:B------:R-:W1:Y:S02]  /*5bb0*/  LDG.E.U8 R164, desc[UR36][R2.64+0xc0] ;  /* 0x0000c02402a47981 */ /* 0x000e64000c1e1100 */
[----:B-1----:R-:W-:-:S05]  /*5bc0*/  PRMT R11, R164, 0x8880, RZ ;  /* 0x00008880a40b7816 */ /* 0x002fca00000000ff */
[----:B------:R-:W-:-:S07]  /*5bd0*/  IMAD R10, R11, R152, RZ ;  /* 0x000000980b0a7224 */ /* 0x000fce00078e02ff */
.L_x_231:
[----:B------:R-:W-:Y:S05]  /*5be0*/  BSYNC B1 ;  /* 0x0000000000017941 */ /* 0x000fea0003800000 */
.L_x_230:
[----:B-1----:R-:W-:Y:S01]  /*5bf0*/  @!P5 IMAD R11, R120, R153, R10 ;  /* 0x00000099780bd224 */ /* 0x002fe200078e020a */
[----:B------:R-:W-:Y:S04]  /*5c00*/  BSSY B1, `(.L_x_232) ;  /* 0x0000006000017945 */ /* 0x000fe80003800000 */
[----:B------:R1:W-:Y:S01]  /*5c10*/  @!P5 STG.E.U8 desc[UR36][R4.64+0xc0], R11 ;  /* 0x0000c00b0400d986 */ /* 0x0003e2000c101124 */
[----:B------:R-:W-:Y:S05]  /*5c20*/  @P2 BRA `(.L_x_233) ;  /* 0x00000000000c2947 */ /* 0x000fea0003800000 */
[----:B------:R-:W1:Y:S02]  /*5c30*/  LDG.E.U8 R164, desc[UR36][R2.64+0xc1] ;  /* 0x0000c12402a47981 */ /* 0x000e64000c1e1100 */
[----:B-1----:R-:W-:-:S05]  /*5c40*/  PRMT R11, R164, 0x8880, RZ ;  /* 0x00008880a40b7816 */ /* 0x002fca00000000ff */
[----:B------:R-:W-:-:S07]  /*5c50*/  IMAD R10, R11, R152, RZ ;  /* 0x000000980b0a7224 */ /* 0x000fce00078e02ff */
.L_x_233:
[----:B------:R-:W-:Y:S05]  /*5c60*/  BSYNC B1 ;  /* 0x0000000000017941 */ /* 0x000fea0003800000 */
.L_x_232:
        /* <DEDUP_REMOVED lines=11> */
.L_x_235:
[----:B------:R-:W-:Y:S05]  /*5d20*/  BSYNC B1 ;  /* 0x0000000000017941 */ /* 0x000fea0003800000 */
.L_x_234:
[----:B-1----:R-:W-:Y:S01]  /*5d30*/  @!P4 IMAD R11, R122, R153, R10 ;  /* 0x000000997a0bc224 */ /* 0x002fe200078e020a */
[----:B------:R-:W-:Y:S04]  /*5d40*/  BSSY B1, `(.L_x_236) ;  /* 0x0000006000017945 */ /* 0x000fe80003800000 */
[----:B------:R1:W-:Y:S01]  /*5d50*/  @!P4 STG.E.U8 desc[UR36][R6.64+0xc0], R11 ;  /* 0x0000c00b0600c986 */ /* 0x0003e2000c101124 */
[----:B------:R-:W-:Y:S05]  /*5d60*/  @P3 BRA `(.L_x_237) ;  /* 0x00000000000c3947 */ /* 0x000fea0003800000 */
[----:B------:R-:W1:Y:S02]  /*5d70*/  LDG.E.U8 R164, desc[UR36][R8.64+0xc1] ;  /* 0x0000c12408a47981 */ /* 0x000e64000c1e1100 */
[----:B-1----:R-:W-:-:S05]  /*5d80*/  PRMT R11, R164, 0x8880, RZ ;  /* 0x00008880a40b7816 */ /* 0x002fca00000000ff */
[----:B------:R-:W-:-:S07]  /*5d90*/  IMAD R10, R11, R152, RZ ;  /* 0x000000980b0a7224 */ /* 0x000fce00078e02ff */
.L_x_237:
[----:B------:R-:W-:Y:S05]  /*5da0*/  BSYNC B1 ;  /* 0x0000000000017941 */ /* 0x000fea0003800000 */
.L_x_236:
[----:B------:R-:W-:Y:S01]  /*5db0*/  @!P3 IMAD R123, R123, R153, R10 ;  /* 0x000000997b7bb224 */ /* 0x000fe200078e020a */
[----:B------:R-:W-:Y:S04]  /*5dc0*/  BSSY B1, `(.L_x_238) ;  /* 0x0000006000017945 */ /* 0x000fe80003800000 */
[----:B------:R0:W-:Y:S01]  /*5dd0*/  @!P3 STG.E.U8 desc[UR36][R6.64+0xc1], R123 ;  /* 0x0000c17b0600b986 */ /* 0x0001e2000c101124 */
[----:B------:R-:W-:Y:S05]  /*5de0*/  @P5 BRA `(.L_x_239) ;  /* 0x00000000000c5947 */ /* 0x000fea0003800000 */
[----:B------:R-:W1:Y:S02]  /*5df0*/  LDG.E.U8 R164, desc[UR36][R2.64+0xc8] ;  /* 0x0000c82402a47981 */ /* 0x000e64000c1e1100 */
[----:B-1----:R-:W-:-:S05]  /*5e00*/  PRMT R11, R164, 0x8880, RZ ;  /* 0x00008880a40b7816 */ /* 0x002fca00000000ff */
[----:B------:R-:W-:-:S07]  /*5e10*/  IMAD R10, R11, R152, RZ ;  /* 0x000000980b0a7224 */ /* 0x000fce00078e02ff */
.L_x_239:
[----:B------:R-:W-:Y:S05]  /*5e20*/  BSYNC B1 ;  /* 0x0000000000017941 */ /* 0x000fea0003800000 */
.L_x_238:
[----:B-1----:R-:W-:Y:S01]  /*5e30*/  @!P5 IMAD R11, R124, R153, R10 ;  /* 0x000000997c0bd224 */ /* 0x002fe200078e020a */
[----:B------:R-:W-:Y:S04]  /*5e40*/  BSSY B1, `(.L_x_240) ;  /* 0x0000006000017945 */ /* 0x000fe80003800000 */
[----:B------:R1:W-:Y:S01]  /*5e50*/  @!P5 STG.E.U8 desc[UR36][R4.64+0xc8], R11 ;  /* 0x0000c80b0400d986 */ /* 0x0003e2000c101124 */
[----:B------:R-:W-:Y:S05]  /*5e60*/  @P2 BRA `(.L_x_241) ;  /* 0x00000000000c2947 */ /* 0x000fea0003800000 */
[----:B------:R-:W1:Y:S02]  /*5e70*/  LDG.E.U8 R164, desc[UR36][R2.64+0xc9] ;  /* 0x0000c92402a47981 */ /* 0x000e64000c1e1100 */
[----:B-1----:R-:W-:-:S05]  /*5e80*/  PRMT R11, R164, 0x8880, RZ ;  /* 0x00008880a40b7816 */ /* 0x002fca00000000ff */
[----:B------:R-:W-:-:S07]  /*5e90*/  IMAD R10, R11, R152, RZ ;  /* 0x000000980b0a7224 */ /* 0x000fce00078e02ff */
.L_x_241:
[----:B------:R-:W-:Y:S05]  /*5ea0*/  BSYNC B1 ;  /* 0x0000000000017941 */ /* 0x000fea0003800000 */
.L_x_240:
        /* <DEDUP_REMOVED lines=11> */
.L_x_243:
[----:B------:R-:W-:Y:S05]  /*5f60*/  BSYNC B1 ;  /* 0x0000000000017941 */ /* 0x000fea0003800000 */
.L_x_242:
[----:B-1----:R-:W-:Y:S01]  /*5f70*/  @!P4 IMAD R11, R126, R153, R10 ;  /* 0x000000997e0bc224 */ /* 0x002fe200078e020a */
[----:B------:R-:W-:Y:S04]  /*5f80*/  BSSY B1, `(.L_x_244) ;  /* 0x0000006000017945 */ /* 0x000fe80003800000 */
[----:B------:R1:W-:Y:S01]  /*5f90*/  @!P4 STG.E.U8 desc[UR36][R6.64+0xc8], R11 ;  /* 0x0000c80b0600c986 */ /* 0x0003e2000c101124 */
[----:B------:R-:W-:Y:S05]  /*5fa0*/  @P3 BRA `(.L_x_245) ;  /* 0x00000000000c3947 */ /* 0x000fea0003800000 */
[----:B------:R-:W1:Y:S02]  /*5fb0*/  LDG.E.U8 R164, desc[UR36][R8.64+0xc9] ;  /* 0x0000c92408a47981 */ /* 0x000e64000c1e1100 */
[----:B-1----:R-:W-:-:S05]  /*5fc0*/  PRMT R11, R164, 0x8880, RZ ;  /* 0x00008880a40b7816 */ /* 0x002fca00000000ff */
[----:B------:R-:W-:-:S07]  /*5fd0*/  IMAD R10, R11, R152, RZ ;  /* 0x000000980b0a7224 */ /* 0x000fce00078e02ff */
.L_x_245:
[----:B------:R-:W-:Y:S05]  /*5fe0*/  BSYNC B1 ;  /* 0x0000000000017941 */ /* 0x000fea0003800000 */
.L_x_244:
[----:B------:R-:W-:Y:S01]  /*5ff0*/  @!P3 IMAD R127, R127, R153, R10 ;  /* 0x000000997f7fb224 */ /* 0x000fe200078e020a */
[----:B------:R-:W-:Y:S04]  /*6000*/  BSSY B1, `(.L_x_246) ;  /* 0x0000006000017945 */ /* 0x000fe80003800000 */
[----:B------:R0:W-:Y:S01]  /*6010*/  @!P3 STG.E.U8 desc[UR36][R6.64+0xc9], R127 ;  /* 0x0000c97f0600b986 */ /* 0x0001e2000c101124 */
[----:B------:R-:W-:Y:S05]  /*6020*/  @P5 BRA `(.L_x_247) ;  /* 0x00000000000c5947 */ /* 0x000fea0003800000 */
[----:B------:R-:W1:Y:S02]  /*6030*/  LDG.E.U8 R164, desc[UR36][R2.64+0xd0] ;  /* 0x0000d02402a47981 */ /* 0x000e64000c1e1100 */
[----:B-1----:R-:W-:-:S05]  /*6040*/  PRMT R11, R164, 0x8880, RZ ;  /* 0x00008880a40b7816 */ /* 0x002fca00000000ff */
[----:B------:R-:W-:-:S07]  /*6050*/  IMAD R10, R11, R152, RZ ;  /* 0x000000980b0a7224 */ /* 0x000fce00078e02ff */
.L_x_247:
[----:B------:R-:W-:Y:S05]  /*6060*/  BSYNC B1 ;  /* 0x0000000000017941 */ /* 0x000fea0003800000 */
.L_x_246:
[----:B-1----:R-:W-:Y:S01]  /*6070*/  @!P5 IMAD R11, R128, R153, R10 ;  /* 0x00000099800bd224 */ /* 0x002fe200078e020a */
[----:B------:R-:W-:Y:S04]  /*6080*/  BSSY B1, `(.L_x_248) ;  /* 0x0000006000017945 */ /* 0x000fe80003800000 */
[----:B------:R1:W-:Y:S01]  /*6090*/  @!P5 STG.E.U8 desc[UR36][R4.64+0xd0], R11 ;  /* 0x0000d00b0400d986 */ /* 0x0003e2000c101124 */
[----:B------:R-:W-:Y:S05]  /*60a0*/  @P2 BRA `(.L_x_249) ;  /* 0x00000000000c2947 */ /* 0x000fea0003800000 */
[----:B------:R-:W1:Y:S02]  /*60b0*/  LDG.E.U8 R164, desc[UR36][R2.64+0xd1] ;  /* 0x0000d12402a47981 */ /* 0x000e64000c1e1100 */
[----:B-1----:R-:W-:-:S05]  /*60c0*/  PRMT R11, R164, 0x8880, RZ ;  /* 0x00008880a40b7816 */ /* 0x002fca00000000ff */
[----:B------:R-:W-:-:S07]  /*60d0*/  IMAD R10, R11, R152, RZ ;  /* 0x000000980b0a7224 */ /* 0x000fce00078e02ff */
.L_x_249:
[----:B------:R-:W-:Y:S05]  /*60e0*/  BSYNC B1 ;  /* 0x0000000000017941 */ /* 0x000fea0003800000 */
.L_x_248:
        /* <DEDUP_REMOVED lines=11> */
.L_x_251:
[----:B------:R-:W-:Y:S05]  /*61a0*/  BSYNC B1 ;  /* 0x0000000000017941 */ /* 0x000fea0003800000 */
.L_x_250:
[----:B-1----:R-:W-:Y:S01]  /*61b0*/  @!P4 IMAD R11, R130, R153, R10 ;  /* 0x00000099820bc224 */ /* 0x002fe200078e020a */
[----:B------:R-:W-:Y:S04]  /*61c0*/  BSSY B1, `(.L_x_252) ;  /* 0x0000006000017945 */ /* 0x000fe80003800000 */
[----:B------:R1:W-:Y:S01]  /*61d0*/  @!P4 STG.E.U8 desc[UR36][R6.64+0xd0], R11 ;  /* 0x0000d00b0600c986 */ /* 0x0003e2000c101124 */
[----:B------:R-:W-:Y:S05]  /*61e0*/  @P3 BRA `(.L_x_253) ;  /* 0x00000000000c3947 */ /* 0x000fea0003800000 */
[----:B------:R-:W1:Y:S02]  /*61f0*/  LDG.E.U8 R164, desc[UR36][R8.64+0xd1] ;  /* 0x0000d12408a47981 */ /* 0x000e64000c1e1100 */
[----:B-1----:R-:W-:-:S05]  /*6200*/  PRMT R11, R164, 0x8880, RZ ;  /* 0x00008880a40b7816 */ /* 0x002fca00000000ff */
[----:B------:R-:W-:-:S07]  /*6210*/  IMAD R10, R11, R152, RZ ;  /* 0x000000980b0a7224 */ /* 0x000fce00078e02ff */
.L_x_253:
[----:B------:R-:W-:Y:S05]  /*6220*/  BSYNC B1 ;  /* 0x0000000000017941 */ /* 0x000fea0003800000 */
.L_x_252:
[----:B------:R-:W-:Y:S01]  /*6230*/  @!P3 IMAD R131, R131, R153, R10 ;  /* 0x000000998383b224 */ /* 0x000fe200078e020a */
[----:B------:R-:W-:Y:S04]  /*6240*/  BSSY B1, `(.L_x_254) ;  /* 0x0000006000017945 */ /* 0x000fe80003800000 */
[----:B------:R0:W-:Y:S01]  /*6250*/  @!P3 STG.E.U8 desc[UR36][R6.64+0xd1], R131 ;  /* 0x0000d1830600b986 */ /* 0x0001e2000c101124 */
[----:B------:R-:W-:Y:S05]  /*6260*/  @P5 BRA `(.L_x_255) ;  /* 0x00000000000c5947 */ /* 0x000fea0003800000 */
[----:B------:R-:W1:Y:S02]  /*6270*/  LDG.E.U8 R164, desc[UR36][R2.64+0xd8] ;  /* 0x0000d82402a47981 */ /* 0x000e64000c1e1100 */
[----:B-1----:R-:W-:-:S05]  /*6280*/  PRMT R11, R164, 0x8880, RZ ;  /* 0x00008880a40b7816 */ /* 0x002fca00000000ff */
[----:B------:R-:W-:-:S07]  /*6290*/  IMAD R10, R11, R152, RZ ;  /* 0x000000980b0a7224 */ /* 0x000fce00078e02ff */
.L_x_255:
[----:B------:R-:W-:Y:S05]  /*62a0*/  BSYNC B1 ;  /* 0x0000000000017941 */ /* 0x000fea0003800000 */
.L_x_254:
[----:B-1----:R-:W-:Y:S01]  /*62b0*/  @!P5 IMAD R11, R132, R153, R10 ;  /* 0x00000099840bd224 */ /* 0x002fe200078e020a */
[----:B------:R-:W-:Y:S04]  /*62c0*/  BSSY B1, `(.L_x_256) ;  /* 0x0000006000017945 */ /* 0x000fe80003800000 */
[----:B------:R1:W-:Y:S01]  /*62d0*/  @!P5 STG.E.U8 desc[UR36][R4.64+0xd8], R11 ;  /* 0x0000d80b0400d986 */ /* 0x0003e2000c101124 */
[----:B------:R-:W-:Y:S05]  /*62e0*/  @P2 BRA `(.L_x_257) ;  /* 0x00000000000c2947 */ /* 0x000fea0003800000 */
[----:B------:R-:W1:Y:S02]  /*62f0*/  LDG.E.U8 R164, desc[UR36][R2.64+0xd9] ;  /* 0x0000d92402a47981 */ /* 0x000e64000c1e1100 */
[----:B-1----:R-:W-:-:S05]  /*6300*/  PRMT R11, R164, 0x8880, RZ ;  /* 0x00008880a40b7816 */ /* 0x002fca00000000ff */
[----:B------:R-:W-:-:S07]  /*6310*/  IMAD R10, R11, R152, RZ ;  /* 0x000000980b0a7224 */ /* 0x000fce00078e02ff */
.L_x_257:
[----:B------:R-:W-:Y:S05]  /*6320*/  BSYNC B1 ;  /* 0x0000000000017941 */ /* 0x000fea0003800000 */
.L_x_256:
        /* <DEDUP_REMOVED lines=11> */
.L_x_259:
[----:B------:R-:W-:Y:S05]  /*63e0*/  BSYNC B1 ;  /* 0x0000000000017941 */ /* 0x000fea0003800000 */
.L_x_258:
[----:B-1----:R-:W-:Y:S01]  /*63f0*/  @!P4 IMAD R11, R134, R153, R10 ;  /* 0x00000099860bc224 */ /* 0x002fe200078e020a */
[----:B------:R-:W-:Y:S04]  /*6400*/  BSSY B1, `(.L_x_260) ;  /* 0x0000006000017945 */ /* 0x000fe80003800000 */
[----:B------:R1:W-:Y:S01]  /*6410*/  @!P4 STG.E.U8 desc[UR36][R6.64+0xd8], R11 ;  /* 0x0000d80b0600c986 */ /* 0x0003e2000c101124 */
[----:B------:R-:W-:Y:S05]  /*6420*/  @P3 BRA `(.L_x_261) ;  /* 0x00000000000c3947 */ /* 0x000fea0003800000 */
[----:B------:R-:W1:Y:S02]  /*6430*/  LDG.E.U8 R164, desc[UR36][R8.64+0xd9] ;  /* 0x0000d92408a47981 */ /* 0x000e64000c1e1100 */
[----:B-1----:R-:W-:-:S05]  /*6440*/  PRMT R11, R164, 0x8880, RZ ;  /* 0x00008880a40b7816 */ /* 0x002fca00000000ff */
[----:B------:R-:W-:-:S07]  /*6450*/  IMAD R10, R11, R152, RZ ;  /* 0x000000980b0a7224 */ /* 0x000fce00078e02ff */
.L_x_261:
[----:B------:R-:W-:Y:S05]  /*6460*/  BSYNC B1 ;  /* 0x0000000000017941 */ /* 0x000fea0003800000 */
.L_x_260:
[----:B------:R-:W-:Y:S01]  /*6470*/  @!P3 IMAD R135, R135, R153, R10 ;  /* 0x000000998787b224 */ /* 0x000fe200078e020a */
[----:B------:R-:W-:Y:S04]  /*6480*/  BSSY B1, `(.L_x_262) ;  /* 0x0000006000017945 */ /* 0x000fe80003800000 */
[----:B------:R0:W-:Y:S01]  /*6490*/  @!P3 STG.E.U8 desc[UR36][R6.64+0xd9], R135 ;  /* 0x0000d9870600b986 */ /* 0x0001e2000c101124 */
[----:B------:R-:W-:Y:S05]  /*64a0*/  @P5 BRA `(.L_x_263) ;  /* 0x00000000000c5947 */ /* 0x000fea0003800000 */
[----:B------:R-:W1:Y:S02]  /*64b0*/  LDG.E.U8 R164, desc[UR36][R2.64+0xe0] ;  /* 0x0000e02402a47981 */ /* 0x000e64000c1e1100 */
[----:B-1----:R-:W-:-:S05]  /*64c0*/  PRMT R11, R164, 0x8880, RZ ;  /* 0x00008880a40b7816 */ /* 0x002fca00000000ff */
[----:B------:R-:W-:-:S07]  /*64d0*/  IMAD R10, R11, R152, RZ ;  /* 0x000000980b0a7224 */ /* 0x000fce00078e02ff */
.L_x_263:
[----:B------:R-:W-:Y:S05]  /*64e0*/  BSYNC B1 ;  /* 0x0000000000017941 */ /* 0x000fea0003800000 */
.L_x_262:
[----:B-1----:R-:W-:Y:S01]  /*64f0*/  @!P5 IMAD R11, R136, R153, R10 ;  /* 0x00000099880bd224 */ /* 0x002fe200078e020a */
[----:B------:R-:W-:Y:S04]  /*6500*/  BSSY B1, `(.L_x_264) ;  /* 0x0000006000017945 */ /* 0x000fe80003800000 */
[----:B------:R1:W-:Y:S01]  /*6510*/  @!P5 STG.E.U8 desc[UR36][R4.64+0xe0], R11 ;  /* 0x0000e00b0400d986 */ /* 0x0003e2000c101124 */
[----:B------:R-:W-:Y:S05]  /*6520*/  @P2 BRA `(.L_x_265) ;  /* 0x00000000000c2947 */ /* 0x000fea0003800000 */
[----:B------:R-:W1:Y:S02]  /*6530*/  LDG.E.U8 R164, desc[UR36][R2.64+0xe1] ;  /* 0x0000e12402a47981 */ /* 0x000e64000c1e1100 */
[----:B-1----:R-:W-:-:S05]  /*6540*/  PRMT R11, R164, 0x8880, RZ ;  /* 0x00008880a40b7816 */ /* 0x002fca00000000ff */
[----:B------:R-:W-:-:S07]  /*6550*/  IMAD R10, R11, R152, RZ ;  /* 0x000000980b0a7224 */ /* 0x000fce00078e02ff */
.L_x_265:
[----:B------:R-:W-:Y:S05]  /*6560*/  BSYNC B1 ;  /* 0x0000000000017941 */ /* 0x000fea0003800000 */
.L_x_264:
        /* <DEDUP_REMOVED lines=11> */
.L_x_267:
[----:B------:R-:W-:Y:S05]  /*6620*/  BSYNC B1 ;  /* 0x0000000000017941 */ /* 0x000fea0003800000 */
.L_x_266:
[----:B-1----:R-:W-:Y:S01]  /*6630*/  @!P4 IMAD R11, R138, R153, R10 ;  /* 0x000000998a0bc224 */ /* 0x002fe200078e020a */
[----:B------:R-:W-:Y:S04]  /*6640*/  BSSY B1, `(.L_x_268) ;  /* 0x0000006000017945 */ /* 0x000fe80003800000 */
[----:B------:R1:W-:Y:S01]  /*6650*/  @!P4 STG.E.U8 desc[UR36][R6.64+0xe0], R11 ;  /* 0x0000e00b0600c986 */ /* 0x0003e2000c101124 */
[----:B------:R-:W-:Y:S05]  /*6660*/  @P3 BRA `(.L_x_269) ;  /* 0x00000000000c3947 */ /* 0x000fea0003800000 */
[----:B------:R-:W1:Y:S02]  /*6670*/  LDG.E.U8 R164, desc[UR36][R8.64+0xe1] ;  /* 0x0000e12408a47981 */ /* 0x000e64000c1e1100 */
[----:B-1----:R-:W-:-:S05]  /*6680*/  PRMT R11, R164, 0x8880, RZ ;  /* 0x00008880a40b7816 */ /* 0x002fca00000000ff */
[----:B------:R-:W-:-:S07]  /*6690*/  IMAD R10, R11, R152, RZ ;  /* 0x000000980b0a7224 */ /* 0x000fce00078e02ff */
.L_x_269:
[----:B------:R-:W-:Y:S05]  /*66a0*/  BSYNC B1 ;  /* 0x0000000000017941 */ /* 0x000fea0003800000 */
.L_x_268:
[----:B------:R-:W-:Y:S01]  /*66b0*/  @!P3 IMAD R139, R139, R153, R10 ;  /* 0x000000998b8bb224 */ /* 0x000fe200078e020a */
[----:B------:R-:W-:Y:S04]  /*66c0*/  BSSY B1, `(.L_x_270) ;  /* 0x0000006000017945 */ /* 0x000fe80003800000 */
[----:B------:R0:W-:Y:S01]  /*66d0*/  @!P3 STG.E.U8 desc[UR36][R6.64+0xe1], R139 ;  /* 0x0000e18b0600b986 */ /* 0x0001e2000c101124 */
[----:B------:R-:W-:Y:S05]  /*66e0*/  @P5 BRA `(.L_x_271) ;  /* 0x00000000000c5947 */ /* 0x000fea0003800000 */
[----:B------:R-:W1:Y:S02]  /*66f0*/  LDG.E.U8 R164, desc[UR36][R2.64+0xe8] ;  /* 0x0000e82402a47981 */ /* 0x000e64000c1e1100 */
[----:B-1----:R-:W-:-:S05]  /*6700*/  PRMT R11, R164, 0x8880, RZ ;  /* 0x00008880a40b7816 */ /* 0x002fca00000000ff */
[----:B------:R-:W-:-:S07]  /*6710*/  IMAD R10, R11, R152, RZ ;  /* 0x000000980b0a7224 */ /* 0x000fce00078e02ff */
.L_x_271:
[----:B------:R-:W-:Y:S05]  /*6720*/  BSYNC B1 ;  /* 0x0000000000017941 */ /* 0x000fea0003800000 */
.L_x_270:
[----:B-1----:R-:W-:Y:S01]  /*6730*/  @!P5 IMAD R11, R140, R153, R10 ;  /* 0x000000998c0bd224 */ /* 0x002fe200078e020a */
[----:B------:R-:W-:Y:S04]  /*6740*/  BSSY B1, `(.L_x_272) ;  /* 0x0000006000017945 */ /* 0x000fe80003800000 */
[----:B------:R1:W-:Y:S01]  /*6750*/  @!P5 STG.E.U8 desc[UR36][R4.64+0xe8], R11 ;  /* 0x0000e80b0400d986 */ /* 0x0003e2000c101124 */
[----:B------:R-:W-:Y:S05]  /*6760*/  @P2 BRA `(.L_x_273) ;  /* 0x00000000000c2947 */ /* 0x000fea0003800000 */
[----:B------:R-:W1:Y:S02]  /*6770*/  LDG.E.U8 R164, desc[UR36][R2.64+0xe9] ;  /* 0x0000e92402a47981 */ /* 0x000e64000c1e1100 */
[----:B-1----:R-:W-:-:S05]  /*6780*/  PRMT R11, R164, 0x8880, RZ ;  /* 0x00008880a40b7816 */ /* 0x002fca00000000ff */
[----:B------:R-:W-:-:S07]  /*6790*/  IMAD R10, R11, R152, RZ ;  /* 0x000000980b0a7224 */ /* 0x000fce00078e02ff */
.L_x_273:
[----:B------:R-:W-:Y:S05]  /*67a0*/  BSYNC B1 ;  /* 0x0000000000017941 */ /* 0x000fea0003800000 */
.L_x_272:
        /* <DEDUP_REMOVED lines=11> */
.L_x_275:
[----:B------:R-:W-:Y:S05]  /*6860*/  BSYNC B1 ;  /* 0x0000000000017941 */ /* 0x000fea0003800000 */
.L_x_274:
[----:B-1----:R-:W-:Y:S01]  /*6870*/  @!P4 IMAD R11, R142, R153, R10 ;  /* 0x000000998e0bc224 */ /* 0x002fe200078e020a */
[----:B------:R-:W-:Y:S04]  /*6880*/  BSSY B1, `(.L_x_276) ;  /* 0x0000006000017945 */ /* 0x000fe80003800000 */
[----:B------:R1:W-:Y:S01]  /*6890*/  @!P4 STG.E.U8 desc[UR36][R6.64+0xe8], R11 ;  /* 0x0000e80b0600c986 */ /* 0x0003e2000c101124 */
[----:B------:R-:W-:Y:S05]  /*68a0*/  @P3 BRA `(.L_x_277) ;  /* 0x00000000000c3947 */ /* 0x000fea0003800000 */
[----:B------:R-:W1:Y:S02]  /*68b0*/  LDG.E.U8 R164, desc[UR36][R8.64+0xe9] ;  /* 0x0000e92408a47981 */ /* 0x000e64000c1e1100 */
[----:B-1----:R-:W-:-:S05]  /*68c0*/  PRMT R11, R164, 0x8880, RZ ;  /* 0x00008880a40b7816 */ /* 0x002fca00000000ff */
[----:B------:R-:W-:-:S07]  /*68d0*/  IMAD R10, R11, R152, RZ ;  /* 0x000000980b0a7224 */ /* 0x000fce00078e02ff */
.L_x_277:
[----:B------:R-:W-:Y:S05]  /*68e0*/  BSYNC B1 ;  /* 0x0000000000017941 */ /* 0x000fea0003800000 */
.L_x_276:
[----:B------:R-:W-:Y:S01]  /*68f0*/  @!P3 IMAD R143, R143, R153, R10 ;  /* 0x000000998f8fb224 */ /* 0x000fe200078e020a */
[----:B------:R-:W-:Y:S04]  /*6900*/  BSSY B1, `(.L_x_278) ;  /* 0x0000006000017945 */ /* 0x000fe80003800000 */
[----:B------:R0:W-:Y:S01]  /*6910*/  @!P3 STG.E.U8 desc[UR36][R6.64+0xe9], R143 ;  /* 0x0000e98f0600b986 */ /* 0x0001e2000c101124 */
[----:B------:R-:W-:Y:S05]  /*6920*/  @P5 BRA `(.L_x_279) ;  /* 0x00000000000c5947 */ /* 0x000fea0003800000 */
[----:B------:R-:W1:Y:S02]  /*6930*/  LDG.E.U8 R164, desc[UR36][R2.64+0xf0] ;  /* 0x0000f02402a47981 */ /* 0x000e64000c1e1100 */
[----:B-1----:R-:W-:-:S05]  /*6940*/  PRMT R11, R164, 0x8880, RZ ;  /* 0x00008880a40b7816 */ /* 0x002fca00000000ff */
[----:B------:R-:W-:-:S07]  /*6950*/  IMAD R10, R11, R152, RZ ;  /* 0x000000980b0a7224 */ /* 0x000fce00078e02ff */
.L_x_279:
[----:B------:R-:W-:Y:S05]  /*6960*/  BSYNC B1 ;  /* 0x0000000000017941 */ /* 0x000fea0003800000 */
.L_x_278:
[----:B-1----:R-:W-:Y:S01]  /*6970*/  @!P5 IMAD R11, R144, R153, R10 ;  /* 0x00000099900bd224 */ /* 0x002fe200078e020a */
[----:B------:R-:W-:Y:S04]  /*6980*/  BSSY B1, `(.L_x_280) ;  /* 0x0000006000017945 */ /* 0x000fe80003800000 */
[----:B------:R1:W-:Y:S01]  /*6990*/  @!P5 STG.E.U8 desc[UR36][R4.64+0xf0], R11 ;  /* 0x0000f00b0400d986 */ /* 0x0003e2000c101124 */
[----:B------:R-:W-:Y:S05]  /*69a0*/  @P2 BRA `(.L_x_281) ;  /* 0x00000000000c2947 */ /* 0x000fea0003800000 */
[----:B------:R-:W1:Y:S02]  /*69b0*/  LDG.E.U8 R164, desc[UR36][R2.64+0xf1] ;  /* 0x0000f12402a47981 */ /* 0x000e64000c1e1100 */
[----:B-1----:R-:W-:-:S05]  /*69c0*/  PRMT R11, R164, 0x8880, RZ ;  /* 0x00008880a40b7816 */ /* 0x002fca00000000ff */
[----:B------:R-:W-:-:S07]  /*69d0*/  IMAD R10, R11, R152, RZ ;  /* 0x000000980b0a7224 */ /* 0x000fce00078e02ff */
.L_x_281:
[----:B------:R-:W-:Y:S05]  /*69e0*/  BSYNC B1 ;  /* 0x0000000000017941 */ /* 0x000fea0003800000 */
.L_x_280:
[C---:B------:R-:W-:Y:S01]  /*69f0*/  ISETP.LT.OR P4, PT, R0.reuse, 0xf1, !P0 ;  /* 0x000000f10000780c */ /* 0x040fe20004781670 */
[----:B------:R-:W-:Y:S01]  /*6a00*/  @!P2 IMAD R145, R145, R153, R10 ;  /* 0x000000999191a224 */ /* 0x000fe200078e020a */
[----:B------:R-:W-:Y:S01]  /*6a10*/  BSSY B1, `(.L_x_282) ;  /* 0x000000a000017945 */ /* 0x000fe20003800000 */
[C---:B------:R-:W-:Y:S02]  /*6a20*/  ISETP.LT.OR P3, PT, R0.reuse, 0xf2, !P0 ;  /* 0x000000f20000780c */ /* 0x040fe40004761670 */
        /* <DEDUP_REMOVED lines=8> */
.L_x_283:
[----:B------:R-:W-:Y:S05]  /*6ab0*/  BSYNC B1 ;  /* 0x0000000000017941 */ /* 0x000fea0003800000 */
.L_x_282:
[----:B-1----:R-:W-:Y:S01]  /*6ac0*/  @!P4 IMAD R11, R146, R153, R10 ;  /* 0x00000099920bc224 */ /* 0x002fe200078e020a */
[----:B------:R-:W-:Y:S04]  /*6ad0*/  BSSY B1, `(.L_x_284) ;  /* 0x0000006000017945 */ /* 0x000fe80003800000 */
[----:B------:R1:W-:Y:S01]  /*6ae0*/  @!P4 STG.E.U8 desc[UR36][R6.64+0xf0], R11 ;  /* 0x0000f00b0600c986 */ /* 0x0003e2000c101124 */
[----:B------:R-:W-:Y:S05]  /*6af0*/  @P3 BRA `(.L_x_285) ;  /* 0x00000000000c3947 */ /* 0x000fea0003800000 */
[----:B------:R-:W1:Y:S02]  /*6b00*/  LDG.E.U8 R164, desc[UR36][R8.64+0xf1] ;  /* 0x0000f12408a47981 */ /* 0x000e64000c1e1100 */
[----:B-1----:R-:W-:-:S05]  /*6b10*/  PRMT R11, R164, 0x8880, RZ ;  /* 0x00008880a40b7816 */ /* 0x002fca00000000ff */
[----:B------:R-:W-:-:S07]  /*6b20*/  IMAD R10, R11, R152, RZ ;  /* 0x000000980b0a7224 */ /* 0x000fce00078e02ff */
.L_x_285:
[----:B------:R-:W-:Y:S05]  /*6b30*/  BSYNC B1 ;  /* 0x0000000000017941 */ /* 0x000fea0003800000 */
.L_x_284:
[----:B------:R-:W-:Y:S01]  /*6b40*/  @!P3 IMAD R147, R147, R153, R10 ;  /* 0x000000999393b224 */ /* 0x000fe200078e020a */
[----:B------:R-:W-:Y:S04]  /*6b50*/  BSSY B1, `(.L_x_286) ;  /* 0x0000006000017945 */ /* 0x000fe80003800000 */
[----:B------:R0:W-:Y:S01]  /*6b60*/  @!P3 STG.E.U8 desc[UR36][R6.64+0xf1], R147 ;  /* 0x0000f1930600b986 */ /* 0x0001e2000c101124 */
[----:B------:R-:W-:Y:S05]  /*6b70*/  @P2 BRA `(.L_x_287) ;  /* 0x00000000000c2947 */ /* 0x000fea0003800000 */
[----:B------:R-:W1:Y:S02]  /*6b80*/  LDG.E.U8 R164, desc[UR36][R2.64+0xf8] ;  /* 0x0000f82402a47981 */ /* 0x000e64000c1e1100 */
[----:B-1----:R-:W-:-:S05]  /*6b90*/  PRMT R11, R164, 0x8880, RZ ;  /* 0x00008880a40b7816 */ /* 0x002fca00000000ff */
[----:B------:R-:W-:-:S07]  /*6ba0*/  IMAD R10, R11, R152, RZ ;  /* 0x000000980b0a7224 */ /* 0x000fce00078e02ff */
.L_x_287:
[----:B------:R-:W-:Y:S05]  /*6bb0*/  BSYNC B1 ;  /* 0x0000000000017941 */ /* 0x000fea0003800000 */
.L_x_286:
[----:B-1----:R-:W-:Y:S01]  /*6bc0*/  @!P2 IMAD R11, R148, R153, R10 ;  /* 0x00000099940ba224 */ /* 0x002fe200078e020a */
[----:B------:R-:W-:Y:S04]  /*6bd0*/  BSSY B1, `(.L_x_288) ;  /* 0x0000006000017945 */ /* 0x000fe80003800000 */
[----:B------:R1:W-:Y:S01]  /*6be0*/  @!P2 STG.E.U8 desc[UR36][R4.64+0xf8], R11 ;  /* 0x0000f80b0400a986 */ /* 0x0003e2000c101124 */
[----:B------:R-:W-:Y:S05]  /*6bf0*/  @P1 BRA `(.L_x_289) ;  /* 0x00000000000c1947 */ /* 0x000fea0003800000 */
[----:B------:R-:W1:Y:S02]  /*6c00*/  LDG.E.U8 R164, desc[UR36][R2.64+0xf9] ;  /* 0x0000f92402a47981 */ /* 0x000e64000c1e1100 */
[----:B-1----:R-:W-:-:S05]  /*6c10*/  PRMT R11, R164, 0x8880, RZ ;  /* 0x00008880a40b7816 */ /* 0x002fca00000000ff */
[----:B------:R-:W-:-:S07]  /*6c20*/  IMAD R10, R11, R152, RZ ;  /* 0x000000980b0a7224 */ /* 0x000fce00078e02ff */
.L_x_289:
[----:B------:R-:W-:Y:S05]  /*6c30*/  BSYNC B1 ;  /* 0x0000000000017941 */ /* 0x000fea0003800000 */
.L_x_288:
[----:B------:R-:W-:Y:S01]  /*6c40*/  @!P1 IMAD R149, R149, R153, R10 ;  /* 0x0000009995959224 */ /* 0x000fe200078e020a */
[----:B------:R-:W-:Y:S04]  /*6c50*/  BSSY B1, `(.L_x_290) ;  /* 0x0000006000017945 */ /* 0x000fe80003800000 */
[----:B------:R0:W-:Y:S01]  /*6c60*/  @!P1 STG.E.U8 desc[UR36][R4.64+0xf9], R149 ;  /* 0x0000f99504009986 */ /* 0x0001e2000c101124 */
[----:B------:R-:W-:Y:S05]  /*6c70*/  @P5 BRA `(.L_x_291) ;  /* 0x00000000000c5947 */ /* 0x000fea0003800000 */
[----:B------:R-:W0:Y:S02]  /*6c80*/  LDG.E.U8 R164, desc[UR36][R8.64+0xf8] ;  /* 0x0000f82408a47981 */ /* 0x000e24000c1e1100 */
[----:B0-----:R-:W-:-:S05]  /*6c90*/  PRMT R3, R164, 0x8880, RZ ;  /* 0x00008880a4037816 */ /* 0x001fca00000000ff */
[----:B------:R-:W-:-:S07]  /*6ca0*/  IMAD R10, R3, R152, RZ ;  /* 0x00000098030a7224 */ /* 0x000fce00078e02ff */
.L_x_291:
[----:B------:R-:W-:Y:S05]  /*6cb0*/  BSYNC B1 ;  /* 0x0000000000017941 */ /* 0x000fea0003800000 */
.L_x_290:
[----:B0-----:R-:W-:Y:S01]  /*6cc0*/  @!P5 IMAD R3, R150, R153, R10 ;  /* 0x000000999603d224 */ /* 0x001fe200078e020a */
[----:B------:R-:W-:Y:S01]  /*6cd0*/  ISETP.LT.OR P0, PT, R0, 0xfa, !P0 ;  /* 0x000000fa0000780c */ /* 0x000fe20004701670 */
[----:B------:R-:W-:Y:S03]  /*6ce0*/  BSSY B1, `(.L_x_292) ;  /* 0x0000006000017945 */ /* 0x000fe60003800000 */
[----:B------:R0:W-:Y:S09]  /*6cf0*/  @!P5 STG.E.U8 desc[UR36][R6.64+0xf8], R3 ;  /* 0x0000f8030600d986 */ /* 0x0001f2000c101124 */
[----:B------:R-:W-:Y:S05]  /*6d00*/  @P0 BRA `(.L_x_293) ;  /* 0x00000000000c0947 */ /* 0x000fea0003800000 */
[----:B------:R-:W0:Y:S02]  /*6d10*/  LDG.E.U8 R164, desc[UR36][R8.64+0xf9] ;  /* 0x0000f92408a47981 */ /* 0x000e24000c1e1100 */
[----:B0-----:R-:W-:-:S05]  /*6d20*/  PRMT R3, R164, 0x8880, RZ ;  /* 0x00008880a4037816 */ /* 0x001fca00000000ff */
[----:B------:R-:W-:-:S07]  /*6d30*/  IMAD R10, R3, R152, RZ ;  /* 0x00000098030a7224 */ /* 0x000fce00078e02ff */
.L_x_293:
[----:B------:R-:W-:Y:S05]  /*6d40*/  BSYNC B1 ;  /* 0x0000000000017941 */ /* 0x000fea0003800000 */
.L_x_292:
[----:B------:R-:W-:Y:S01]  /*6d50*/  IMAD R151, R151, R153, R10 ;  /* 0x0000009997977224 */ /* 0x000fe200078e020a */
[----:B------:R-:W-:Y:S06]  /*6d60*/  @P0 BRA `(.L_x_294) ;  /* 0x0000001800100947 */ /* 0x000fec0003800000 */
[----:B------:R0:W-:Y:S01]  /*6d70*/  STG.E.U8 desc[UR36][R6.64+0xf9], R151 ;  /* 0x0000f99706007986 */ /* 0x0001e2000c101124 */
[----:B------:R-:W-:Y:S05]  /*6d80*/  BRA `(.L_x_294) ;  /* 0x0000001800087947 */ /* 0x000fea0003800000 */
.L_x_37:
[C---:B------:R-:W-:Y:S02]  /*6d90*/  ISETP.GE.AND P1, PT, R22.reuse, 0x1, PT ;  /* 0x000000011600780c */ /* 0x040fe40003f26270 */
[----:B------:R-:W-:Y:S02]  /*6da0*/  ISETP.GE.AND P0, PT, R22, 0x9, PT ;  /* 0x000000091600780c */ /* 0x000fe40003f06270 */
[C---:B------:R-:W-:Y:S02]  /*6db0*/  ISETP.LT.OR P4, PT, R0.reuse, 0x1, !P1 ;  /* 0x000000010000780c */ /* 0x040fe40004f81670 */
[C---:B------:R-:W-:Y:S02]  /*6dc0*/  ISETP.LT.OR P3, PT, R0.reuse, 0x2, !P1 ;  /* 0x000000020000780c */ /* 0x040fe40004f61670 */
[C---:B------:R-:W-:Y:S02]  /*6dd0*/  ISETP.LT.OR P2, PT, R0.reuse, 0x1, !P0 ;  /* 0x000000010000780c */ /* 0x040fe40004741670 */
[----:B------:R-:W-:-:S07]  /*6de0*/  ISETP.LT.OR P5, PT, R0, 0x2, !P0 ;  /* 0x000000020000780c */ /* 0x000fce00047a1670 */
[-C--:B------:R-:W-:Y:S02]  /*6df0*/  @!P4 IMAD R3, R24, R153.reuse, RZ ;  /* 0x000000991803c224 */ /* 0x080fe400078e02ff */
[-C--:B------:R-:W-:Y:S02]  /*6e00*/  @!P3 IMAD R25, R25, R153.reuse, RZ ;  /* 0x000000991919b224 */ /* 0x080fe400078e02ff */
[-C--:B------:R-:W-:Y:S01]  /*6e10*/  @!P2 IMAD R9, R26, R153.reuse, RZ ;  /* 0x000000991a09a224 */ /* 0x080fe200078e02ff */
[----:B------:R0:W-:Y:S01]  /*6e20*/  @!P4 STG.E.U8 desc[UR36][R4.64], R3 ;  /* 0x000000030400c986 */ /* 0x0001e2000c101124 */
[C---:B------:R-:W-:Y:S01]  /*6e30*/  ISETP.LT.OR P4, PT, R0.reuse, 0x9, !P1 ;  /* 0x000000090000780c */ /* 0x040fe20004f81670 */
[----:B------:R-:W-:Y:S02]  /*6e40*/  @!P5 IMAD R27, R27, R153, RZ ;  /* 0x000000991b1bd224 */ /* 0x000fe400078e02ff */
[----:B------:R-:W-:Y:S01]  /*6e50*/  @!P3 STG.E.U8 desc[UR36][R4.64+0x1], R25 ;  /* 0x000001190400b986 */ /* 0x000fe2000c101124 */
[----:B------:R-:W-:-:S03]  /*6e60*/  ISETP.LT.OR P3, PT, R0, 0xa, !P1 ;  /* 0x0000000a0000780c */ /* 0x000fc60004f61670 */
[----:B------:R1:W-:Y:S01]  /*6e70*/  @!P2 STG.E.U8 desc[UR36][R6.64], R9 ;  /* 0x000000090600a986 */ /* 0x0003e2000c101124 */
[----:B------:R-:W-:-:S03]  /*6e80*/  ISETP.LT.OR P2, PT, R0, 0x9, !P0 ;  /* 0x000000090000780c */ /* 0x000fc60004741670 */
[----:B------:R-:W-:Y:S01]  /*6e90*/  @!P5 STG.E.U8 desc[UR36][R6.64+0x1], R27 ;  /* 0x0000011b0600d986 */ /* 0x000fe2000c101124 */
[----:B------:R-:W-:Y:S01]  /*6ea0*/  ISETP.LT.OR P5, PT, R0, 0xa, !P0 ;  /* 0x0000000a0000780c */ /* 0x000fe200047a1670 */
[----:B------:R-:W-:-:S04]  /*6eb0*/  @!P4 IMAD R11, R28, R153, RZ ;  /* 0x000000991c0bc224 */ /* 0x000fc800078e02ff */
[-C--:B------:R-:W-:Y:S01]  /*6ec0*/  @!P3 IMAD R29, R29, R153.reuse, RZ ;  /* 0x000000991d1db224 */ /* 0x080fe200078e02ff */
[----:B------:R-:W-:Y:S01]  /*6ed0*/  @!P4 STG.E.U8 desc[UR36][R4.64+0x8], R11 ;  /* 0x0000080b0400c986 */ /* 0x000fe2000c101124 */
[----:B------:R-:W-:Y:S02]  /*6ee0*/  ISETP.LT.OR P4, PT, R0, 0x11, !P1 ;  /* 0x000000110000780c */ /* 0x000fe40004f81670 */
[-C--:B0-----:R-:W-:Y:S01]  /*6ef0*/  @!P2 IMAD R3, R30, R153.reuse, RZ ;  /* 0x000000991e03a224 */ /* 0x081fe200078e02ff */
[----:B------:R-:W-:Y:S01]  /*6f00*/  @!P3 STG.E.U8 desc[UR36][R4.64+0x9], R29 ;  /* 0x0000091d0400b986 */ /* 0x000fe2000c101124 */
[C---:B------:R-:W-:Y:S02]  /*6f10*/  ISETP.LT.OR P3, PT, R0.reuse, 0x12, !P1 ;  /* 0x000000120000780c */ /* 0x040fe40004f61670 */
[----:B------:R-:W-:Y:S01]  /*6f20*/  @!P5 IMAD R31, R31, R153, RZ ;  /* 0x000000991f1fd224 */ /* 0x000fe200078e02ff */
[----:B------:R0:W-:Y:S01]  /*6f30*/  @!P2 STG.E.U8 desc[UR36][R6.64+0x8], R3 ;  /* 0x000008030600a986 */ /* 0x0001e2000c101124 */
[----:B------:R-:W-:-:S03]  /*6f40*/  ISETP.LT.OR P2, PT, R0, 0x11, !P0 ;  /* 0x000000110000780c */ /* 0x000fc60004741670 */
[----:B------:R-:W-:Y:S01]  /*6f50*/  @!P5 STG.E.U8 desc[UR36][R6.64+0x9], R31 ;  /* 0x0000091f0600d986 */ /* 0x000fe2000c101124 */
[----:B------:R-:W-:Y:S01]  /*6f60*/  ISETP.LT.OR P5, PT, R0, 0x12, !P0 ;  /* 0x000000120000780c */ /* 0x000fe200047a1670 */
[----:B-1----:R-:W-:-:S04]  /*6f70*/  @!P4 IMAD R9, R32, R153, RZ ;  /* 0x000000992009c224 */ /* 0x002fc800078e02ff */
        /* <DEDUP_REMOVED lines=301> */
[----:B------:R1:W-:Y:S01]  /*8250*/  @!P4 STG.E.U8 desc[UR36][R4.64+0xd8], R11 ;  /* 0x0000d80b0400c986 */ /* 0x0003e2000c101124 */
        /* <DEDUP_REMOVED lines=13> */
[-C--:B-1----:R-:W-:Y:S01]  /*8330*/  @!P2 IMAD R11, R138, R153.reuse, RZ ;  /* 0x000000998a0ba224 */ /* 0x082fe200078e02ff */
[----:B------:R-:W-:Y:S01]  /*8340*/  @!P3 STG.E.U8 desc[UR36][R4.64+0xe1], R137 ;  /* 0x0000e1890400b986 */ /* 0x000fe2000c101124 */
[C---:B------:R-:W-:Y:S02]  /*8350*/  ISETP.LT.OR P3, PT, R0.reuse, 0xea, !P1 ;  /* 0x000000ea0000780c */ /* 0x040fe40004f61670 */
[----:B------:R-:W-:Y:S01]  /*8360*/  @!P5 IMAD R139, R139, R153, RZ ;  /* 0x000000998b8bd224 */ /* 0x000fe200078e02ff */
[----:B------:R1:W-:Y:S01]  /*8370*/  @!P2 STG.E.U8 desc[UR36][R6.64+0xe0], R11 ;  /* 0x0000e00b0600a986 */ /* 0x0003e2000c101124 */
[----:B------:R-:W-:-:S03]  /*8380*/  ISETP.LT.OR P2, PT, R0, 0xe9, !P0 ;  /* 0x000000e90000780c */ /* 0x000fc60004741670 */
[----:B------:R-:W-:Y:S01]  /*8390*/  @!P5 STG.E.U8 desc[UR36][R6.64+0xe1], R139 ;  /* 0x0000e18b0600d986 */ /* 0x000fe2000c101124 */
[----:B------:R-:W-:Y:S01]  /*83a0*/  ISETP.LT.OR P5, PT, R0, 0xea, !P0 ;  /* 0x000000ea0000780c */ /* 0x000fe200047a1670 */
[----:B0-----:R-:W-:-:S04]  /*83b0*/  @!P4 IMAD R3, R140, R153, RZ ;  /* 0x000000998c03c224 */ /* 0x001fc800078e02ff */
[-C--:B------:R-:W-:Y:S01]  /*83c0*/  @!P3 IMAD R141, R141, R153.reuse, RZ ;  /* 0x000000998d8db224 */ /* 0x080fe200078e02ff */
[----:B------:R0:W-:Y:S01]  /*83d0*/  @!P4 STG.E.U8 desc[UR36][R4.64+0xe8], R3 ;  /* 0x0000e8030400c986 */ /* 0x0001e2000c101124 */
[----:B------:R-:W-:Y:S02]  /*83e0*/  ISETP.LT.OR P4, PT, R0, 0xf2, !P1 ;  /* 0x000000f20000780c */ /* 0x000fe40004f81670 */
[-C--:B--2---:R-:W-:Y:S01]  /*83f0*/  @!P2 IMAD R9, R142, R153.reuse, RZ ;  /* 0x000000998e09a224 */ /* 0x084fe200078e02ff */
[----:B------:R-:W-:Y:S01]  /*8400*/  @!P3 STG.E.U8 desc[UR36][R4.64+0xe9], R141 ;  /* 0x0000e98d0400b986 */ /* 0x000fe2000c101124 */
[C---:B------:R-:W-:Y:S02]  /*8410*/  ISETP.LT.OR P3, PT, R0.reuse, 0xf1, !P1 ;  /* 0x000000f10000780c */ /* 0x040fe40004f61670 */
[----:B------:R-:W-:Y:S01]  /*8420*/  @!P5 IMAD R143, R143, R153, RZ ;  /* 0x000000998f8fd224 */ /* 0x000fe200078e02ff */
[----:B------:R-:W-:Y:S01]  /*8430*/  @!P2 STG.E.U8 desc[UR36][R6.64+0xe8], R9 ;  /* 0x0000e8090600a986 */ /* 0x000fe2000c101124 */
[----:B------:R-:W-:-:S03]  /*8440*/  ISETP.LT.OR P2, PT, R0, 0xf1, !P0 ;  /* 0x000000f10000780c */ /* 0x000fc60004741670 */
[----:B------:R-:W-:Y:S01]  /*8450*/  @!P5 STG.E.U8 desc[UR36][R6.64+0xe9], R143 ;  /* 0x0000e98f0600d986 */ /* 0x000fe2000c101124 */
[----:B------:R-:W-:Y:S01]  /*8460*/  ISETP.LT.OR P5, PT, R0, 0xf9, !P0 ;  /* 0x000000f90000780c */ /* 0x000fe200047a1670 */
[----:B------:R-:W-:-:S04]  /*8470*/  @!P4 IMAD R145, R145, R153, RZ ;  /* 0x000000999191c224 */ /* 0x000fc800078e02ff */
[-C--:B-1----:R-:W-:Y:S01]  /*8480*/  @!P3 IMAD R11, R144, R153.reuse, RZ ;  /* 0x00000099900bb224 */ /* 0x082fe200078e02ff */
[----:B------:R-:W-:Y:S01]  /*8490*/  @!P4 STG.E.U8 desc[UR36][R4.64+0xf1], R145 ;  /* 0x0000f1910400c986 */ /* 0x000fe2000c101124 */
[C---:B------:R-:W-:Y:S02]  /*84a0*/  ISETP.LT.OR P4, PT, R0.reuse, 0xf2, !P0 ;  /* 0x000000f20000780c */ /* 0x040fe40004781670 */
[C---:B------:R-:W-:Y:S01]  /*84b0*/  ISETP.LT.OR P0, PT, R0.reuse, 0xfa, !P0 ;  /* 0x000000fa0000780c */ /* 0x040fe20004701670 */
[----:B------:R1:W-:Y:S01]  /*84c0*/  @!P3 STG.E.U8 desc[UR36][R4.64+0xf0], R11 ;  /* 0x0000f00b0400b986 */ /* 0x0003e2000c101124 */
[----:B------:R-:W-:Y:S01]  /*84d0*/  ISETP.LT.OR P3, PT, R0, 0xf9, !P1 ;  /* 0x000000f90000780c */ /* 0x000fe20004f61670 */
[----:B0-----:R-:W-:Y:S01]  /*84e0*/  @!P2 IMAD R3, R146, R153, RZ ;  /* 0x000000999203a224 */ /* 0x001fe200078e02ff */
[----:B------:R-:W-:-:S04]  /*84f0*/  ISETP.LT.OR P1, PT, R0, 0xfa, !P1 ;  /* 0x000000fa0000780c */ /* 0x000fc80004f21670 */
[----:B------:R0:W-:Y:S03]  /*8500*/  @!P2 STG.E.U8 desc[UR36][R6.64+0xf0], R3 ;  /* 0x0000f0030600a986 */ /* 0x0001e6000c101124 */
[-C--:B------:R-:W-:Y:S02]  /*8510*/  @!P4 IMAD R147, R147, R153.reuse, RZ ;  /* 0x000000999393c224 */ /* 0x080fe400078e02ff */
[-C--:B-1----:R-:W-:Y:S02]  /*8520*/  @!P5 IMAD R11, R150, R153.reuse, RZ ;  /* 0x00000099960bd224 */ /* 0x082fe400078e02ff */
[-C--:B------:R-:W-:Y:S01]  /*8530*/  @!P3 IMAD R9, R148, R153.reuse, RZ ;  /* 0x000000999409b224 */ /* 0x080fe200078e02ff */
[----:B------:R0:W-:Y:S01]  /*8540*/  @!P4 STG.E.U8 desc[UR36][R6.64+0xf1], R147 ;  /* 0x0000f1930600c986 */ /* 0x0001e2000c101124 */
[-C--:B------:R-:W-:Y:S02]  /*8550*/  @!P1 IMAD R149, R149, R153.reuse, RZ ;  /* 0x0000009995959224 */ /* 0x080fe400078e02ff */
[----:B------:R-:W-:Y:S01]  /*8560*/  @!P0 IMAD R151, R151, R153, RZ ;  /* 0x0000009997978224 */ /* 0x000fe200078e02ff */
[----:B------:R0:W-:Y:S04]  /*8570*/  @!P3 STG.E.U8 desc[UR36][R4.64+0xf8], R9 ;  /* 0x0000f8090400b986 */ /* 0x0001e8000c101124 */
[----:B------:R0:W-:Y:S04]  /*8580*/  @!P1 STG.E.U8 desc[UR36][R4.64+0xf9], R149 ;  /* 0x0000f99504009986 */ /* 0x0001e8000c101124 */
[----:B------:R0:W-:Y:S04]  /*8590*/  @!P5 STG.E.U8 desc[UR36][R6.64+0xf8], R11 ;  /* 0x0000f80b0600d986 */ /* 0x0001e8000c101124 */
[----:B------:R0:W-:Y:S02]  /*85a0*/  @!P0 STG.E.U8 desc[UR36][R6.64+0xf9], R151 ;  /* 0x0000f99706008986 */ /* 0x0001e4000c101124 */
.L_x_294:
[----:B------:R-:W-:Y:S05]  /*85b0*/  BSYNC B0 ;  /* 0x0000000000007941 */ /* 0x000fea0003800000 */
.L_x_36:
[----:B0-----:R-:W2:Y:S01]  /*85c0*/  LDL.64 R2, [R1] ;  /* 0x0000000001027983 */ /* 0x001ea20000100a00 */
[----:B------:R-:W-:Y:S01]  /*85d0*/  ULDC.64 UR4, c[0x0][0x650] ;  /* 0x0001940000047ab9 */ /* 0x000fe20000000a00 */
[----:B------:R0:W-:Y:S01]  /*85e0*/  SYNCS.ARRIVE.TRANS64.A1T0 RZ, [R162+UR45], RZ ;  /* 0x000000ffa2ff79a7 */ /* 0x0001e2000810002d */
[----:B------:R-:W-:Y:S01]  /*85f0*/  PRMT R0, RZ, 0x7610, R0 ;  /* 0x00007610ff007816 */ /* 0x000fe20000000000 */
[----:B------:R-:W-:Y:S02]  /*8600*/  IMAD.MOV.U32 R19, RZ, RZ, -0x1 ;  /* 0xffffffffff137424 */ /* 0x000fe400078e00ff */
[----:B------:R-:W-:Y:S01]  /*8610*/  IMAD.MOV.U32 R22, RZ, RZ, -0x1 ;  /* 0xffffffffff167424 */ /* 0x000fe200078e00ff */
[----:B--2---:R-:W-:-:S04]  /*8620*/  LEA R18, P0, R2, R18, 0x1 ;  /* 0x0000001202127211 */ /* 0x004fc800078008ff */
[----:B------:R-:W-:Y:S01]  /*8630*/  LEA.HI.X R17, R2, R17, R23, 0x1, P0 ;  /* 0x0000001102117211 */ /* 0x000fe200000f0c17 */
[----:B------:R-:W-:Y:S01]  /*8640*/  IMAD.MOV.U32 R2, RZ, RZ, -0x1 ;  /* 0xffffffffff027424 */ /* 0x000fe200078e00ff */
[----:B------:R-:W-:-:S04]  /*8650*/  ISETP.GE.U32.AND P0, PT, R18, UR4, PT ;  /* 0x0000000412007c0c */ /* 0x000fc8000bf06070 */
[----:B------:R-:W-:-:S13]  /*8660*/  ISETP.GE.U32.AND.EX P0, PT, R17, UR5, PT, P0 ;  /* 0x0000000511007c0c */ /* 0x000fda000bf06100 */
[----:B0-----:R-:W-:Y:S05]  /*8670*/  @P0 BRA `(.L_x_295) ;  /* 0x0000000400700947 */ /* 0x001fea0003800000 */
[----:B------:R-:W0:Y:S01]  /*8680*/  S2R R10, SR_CTAID.X ;  /* 0x00000000000a7919 */ /* 0x000e220000002500 */
[----:B------:R-:W2:Y:S01]  /*8690*/  LDC.64 R8, c[0x0][0x628] ;  /* 0x00018a00ff087b82 */ /* 0x000ea20000000a00 */
[----:B------:R-:W-:Y:S01]  /*86a0*/  ULDC UR4, c[0x0][0x150] ;  /* 0x0000540000047ab9 */ /* 0x000fe20000000800 */
[----:B---3--:R-:W-:Y:S01]  /*86b0*/  IMAD.MOV.U32 R6, RZ, RZ, R18 ;  /* 0x000000ffff067224 */ /* 0x008fe200078e0012 */
[----:B------:R-:W3:Y:S01]  /*86c0*/  S2R R20, SR_CTAID.Y ;  /* 0x0000000000147919 */ /* 0x000ee20000002600 */
[----:B------:R-:W-:-:S04]  /*86d0*/  IMAD.MOV.U32 R7, RZ, RZ, R17 ;  /* 0x000000ffff077224 */ /* 0x000fc800078e0011 */
[----:B------:R-:W1:Y:S08]  /*86e0*/  LDC R15, c[0x0][0x144] ;  /* 0x00005100ff0f7b82 */ /* 0x000e700000000800 */
[----:B------:R-:W1:Y:S08]  /*86f0*/  LDC R0, c[0x0][0x630] ;  /* 0x00018c00ff007b82 */ /* 0x000e700000000800 */
[----:B------:R-:W1:Y:S01]  /*8700*/  LDC.64 R12, c[0x0][0x620] ;  /* 0x00018800ff0c7b82 */ /* 0x000e620000000a00 */
[----:B--2---:R-:W-:-:S04]  /*8710*/  ISETP.NE.U32.AND P0, PT, R8, RZ, PT ;  /* 0x000000ff0800720c */ /* 0x004fc80003f05070 */
[----:B------:R-:W-:Y:S02]  /*8720*/  ISETP.NE.AND.EX P0, PT, R9, RZ, PT, P0 ;  /* 0x000000ff0900720c */ /* 0x000fe40003f05300 */
[----:B0-----:R-:W-:-:S05]  /*8730*/  I2FP.F32.U32 R2, R10 ;  /* 0x0000000a00027245 */ /* 0x001fca0000201000 */
[----:B------:R-:W-:-:S04]  /*8740*/  FMUL R2, R2, UR4 ;  /* 0x0000000402027c20 */ /* 0x000fc80008400000 */
[----:B------:R0:W2:Y:S02]  /*8750*/  F2I.U32.TRUNC.NTZ R14, R2 ;  /* 0x00000002000e7305 */ /* 0x0000a4000020f000 */
[----:B---3--:R-:W-:Y:S05]  /*8760*/  @!P0 BRA `(.L_x_296) ;  /* 0x0000000000288947 */ /* 0x008fea0003800000 */
[----:B------:R-:W3:Y:S02]  /*8770*/  LDC R3, c[0x0][0x634] ;  /* 0x00018d00ff037b82 */ /* 0x000ee40000000800 */
[----:B---3--:R-:W-:-:S05]  /*8780*/  IADD3 R7, P0, R18, R3, RZ ;  /* 0x0000000312077210 */ /* 0x008fca0007f1e0ff */
[----:B-1----:R-:W-:-:S04]  /*8790*/  IMAD.X R11, RZ, RZ, R17, P0 ;  /* 0x000000ffff0b7224 */ /* 0x002fc800000e0611 */
[----:B0-----:R-:W-:-:S04]  /*87a0*/  IMAD.WIDE.U32 R2, R11, R8, RZ ;  /* 0x000000080b027225 */ /* 0x001fc800078e00ff */
[----:B----4-:R-:W-:-:S04]  /*87b0*/  IMAD.WIDE.U32 R4, P0, R7, R9, R2 ;  /* 0x0000000907047225 */ /* 0x010fc80007800002 */
[----:B------:R-:W-:-:S04]  /*87c0*/  IMAD.WIDE.U32 R2, R7, R8, RZ ;  /* 0x0000000807027225 */ /* 0x000fc800078e00ff */
[----:B------:R-:W-:Y:S01]  /*87d0*/  IMAD.X R7, RZ, RZ, RZ, P0 ;  /* 0x000000ffff077224 */ /* 0x000fe200000e06ff */
[----:B------:R-:W-:Y:S01]  /*87e0*/  IADD3 RZ, P0, R3, R4, RZ ;  /* 0x0000000403ff7210 */ /* 0x000fe20007f1e0ff */
[----:B------:R-:W-:-:S04]  /*87f0*/  IMAD.MOV.U32 R6, RZ, RZ, R5 ;  /* 0x000000ffff067224 */ /* 0x000fc800078e0005 */
[----:B------:R-:W-:-:S08]  /*8800*/  IMAD.WIDE.U32.X R6, R11, R9, R6, P0 ;  /* 0x000000090b067225 */ /* 0x000fd000000e0406 */
.L_x_296:
[----:B------:R-:W3:Y:S01]  /*8810*/  LDC.64 R26, c[0x0][0x640] ;  /* 0x00019000ff1a7b82 */ /* 0x000ee20000000a00 */
[-C--:B-1----:R-:W-:Y:S01]  /*8820*/  SHF.R.U64 R11, R6, R0.reuse, R7 ;  /* 0x00000000060b7219 */ /* 0x082fe20000001207 */
[----:B------:R-:W-:Y:S01]  /*8830*/  IMAD.MOV.U32 R19, RZ, RZ, R17 ;  /* 0x000000ffff137224 */ /* 0x000fe200078e0011 */
[----:B------:R-:W-:Y:S01]  /*8840*/  SHF.R.U32.HI R0, RZ, R0, R7 ;  /* 0x00000000ff007219 */ /* 0x000fe20000011607 */
[----:B--2---:R-:W-:Y:S01]  /*8850*/  IMAD.MOV R14, RZ, RZ, -R14 ;  /* 0x000000ffff0e7224 */ /* 0x004fe200078e0a0e */
[----:B----4-:R-:W-:Y:S01]  /*8860*/  IADD3 R5, P0, RZ, -R11, RZ ;  /* 0x8000000bff057210 */ /* 0x010fe20007f1e0ff */
[----:B------:R-:W-:Y:S01]  /*8870*/  ULDC UR4, c[0x0][0x154] ;  /* 0x0000550000047ab9 */ /* 0x000fe20000000800 */
[----:B------:R-:W-:Y:S01]  /*8880*/  IMAD.MOV.U32 R7, RZ, RZ, 0x1 ;  /* 0x00000001ff077424 */ /* 0x000fe200078e00ff */
[----:B------:R-:W1:Y:S01]  /*8890*/  LDC R4, c[0x0][0x618] ;  /* 0x00018600ff047b82 */ /* 0x000e620000000800 */
[----:B------:R-:W-:Y:S02]  /*88a0*/  IMAD R22, R15, R14, R10 ;  /* 0x0000000e0f167224 */ /* 0x000fe400078e020a */
[----:B------:R-:W-:-:S04]  /*88b0*/  IMAD.X R3, RZ, RZ, ~R0, P0 ;  /* 0x000000ffff037224 */ /* 0x000fc800000e0e00 */
[-C--:B------:R-:W-:Y:S01]  /*88c0*/  IMAD R0, R3, R12.reuse, RZ ;  /* 0x0000000c03007224 */ /* 0x080fe200078e02ff */
[----:B------:R-:W2:Y:S01]  /*88d0*/  LDC R6, c[0x0][0x608] ;  /* 0x00018200ff067b82 */ /* 0x000ea20000000800 */
[----:B0-----:R-:W-:-:S04]  /*88e0*/  IMAD.WIDE.U32 R2, R5, R12, R18 ;  /* 0x0000000c05027225 */ /* 0x001fc800078e0012 */
[----:B------:R-:W-:Y:S01]  /*88f0*/  IMAD R5, R5, R13, R0 ;  /* 0x0000000d05057224 */ /* 0x000fe200078e0200 */
[----:B------:R-:W-:Y:S02]  /*8900*/  I2FP.F32.U32 R0, R20 ;  /* 0x0000001400007245 */ /* 0x000fe40000201000 */
[----:B------:R-:W0:Y:S01]  /*8910*/  LDC R24, c[0x0][0x658] ;  /* 0x00019600ff187b82 */ /* 0x000e220000000800 */
[----:B------:R-:W-:Y:S01]  /*8920*/  IMAD.IADD R3, R3, 0x1, R5 ;  /* 0x0000000103037824 */ /* 0x000fe200078e0205 */
[----:B---3--:R-:W-:Y:S01]  /*8930*/  ISETP.NE.U32.AND P0, PT, R26, RZ, PT ;  /* 0x000000ff1a00720c */ /* 0x008fe20003f05070 */
[----:B------:R-:W-:Y:S01]  /*8940*/  FMUL R0, R0, UR4 ;  /* 0x0000000400007c20 */ /* 0x000fe20008400000 */
[----:B------:R-:W-:Y:S02]  /*8950*/  IMAD.MOV.U32 R5, RZ, RZ, -0x1 ;  /* 0xffffffffff057424 */ /* 0x000fe400078e00ff */
[----:B------:R-:W-:Y:S01]  /*8960*/  ISETP.NE.AND.EX P0, PT, R27, RZ, PT, P0 ;  /* 0x000000ff1b00720c */ /* 0x000fe20003f05300 */
[----:B------:R3:W4:Y:S01]  /*8970*/  F2I.U32.TRUNC.NTZ R12, R0 ;  /* 0x00000000000c7305 */ /* 0x000722000020f000 */
[----:B------:R-:W3:Y:S01]  /*8980*/  LDC R15, c[0x0][0x148] ;  /* 0x00005200ff0f7b82 */ /* 0x000ee20000000800 */
[----:B-1----:R-:W-:-:S02]  /*8990*/  SHF.R.U64 R10, R2, R4, R3 ;  /* 0x00000004020a7219 */ /* 0x002fc40000001203 */
[----:B------:R-:W-:-:S05]  /*89a0*/  SHF.R.U32.HI R3, RZ, R4, R3 ;  /* 0x00000004ff037219 */ /* 0x000fca0000011603 */
[----:B------:R-:W1:Y:S01]  /*89b0*/  LDC R14, c[0x0][0x600] ;  /* 0x00018000ff0e7b82 */ /* 0x000e620000000800 */
[-CC-:B--2---:R-:W-:Y:S02]  /*89c0*/  SHF.R.U64 R8, R10, R6.reuse, R3.reuse ;  /* 0x000000060a087219 */ /* 0x184fe40000001203 */
[----:B------:R-:W-:-:S05]  /*89d0*/  SHF.R.U32.HI R3, RZ, R6, R3 ;  /* 0x00000006ff037219 */ /* 0x000fca0000011603 */
[----:B------:R-:W2:Y:S01]  /*89e0*/  LDC R21, c[0x0][0x648] ;  /* 0x00019200ff157b82 */ /* 0x000ea20000000800 */
[-CC-:B0-----:R-:W-:Y:S02]  /*89f0*/  SHF.R.U64 R13, R8, R24.reuse, R3.reuse ;  /* 0x00000018080d7219 */ /* 0x181fe40000001203 */
[-C--:B------:R-:W-:Y:S02]  /*8a00*/  SHF.L.U32 R5, R5, R24.reuse, RZ ;  /* 0x0000001805057219 */ /* 0x080fe400000006ff */
[-C--:B------:R-:W-:Y:S01]  /*8a10*/  SHF.R.U32.HI R3, RZ, R24.reuse, R3 ;  /* 0x00000018ff037219 */ /* 0x080fe20000011603 */
[----:B------:R-:W-:Y:S01]  /*8a20*/  IMAD.MOV.U32 R2, RZ, RZ, R13 ;  /* 0x000000ffff027224 */ /* 0x000fe200078e000d */
[----:B------:R-:W-:Y:S01]  /*8a30*/  SHF.L.U32 R24, R7, R24, RZ ;  /* 0x0000001807187219 */ /* 0x000fe200000006ff */
[----:B------:R-:W0:Y:S01]  /*8a40*/  LDC R25, c[0x0][0x638] ;  /* 0x00018e00ff197b82 */ /* 0x000e220000000800 */
[----:B------:R-:W-:-:S07]  /*8a50*/  LOP3.LUT R19, RZ, R5, RZ, 0x33, !PT ;  /* 0x00000005ff137212 */ /* 0x000fce00078e33ff */
[----:B------:R-:W0:Y:S01]  /*8a60*/  LDC R28, c[0x0][0x610] ;  /* 0x00018400ff1c7b82 */ /* 0x000e220000000800 */
[----:B----4-:R-:W-:Y:S05]  /*8a70*/  @!P0 BRA `(.L_x_297) ;  /* 0x0000000000288947 */ /* 0x010fea0003800000 */
[----:B---3--:R-:W3:Y:S02]  /*8a80*/  LDC R0, c[0x0][0x64c] ;  /* 0x00019300ff007b82 */ /* 0x008ee40000000800 */
[----:B---3--:R-:W-:-:S05]  /*8a90*/  IADD3 R7, P0, R13, R0, RZ ;  /* 0x000000000d077210 */ /* 0x008fca0007f1e0ff */
        /* <DEDUP_REMOVED lines=8> */
.L_x_297:
[----:B------:R-:W4:Y:S01]  /*8b20*/  LDC R4, c[0x0][0x65c] ;  /* 0x00019700ff047b82 */ /* 0x000f220000000800 */
[----:B--23--:R-:W-:Y:S01]  /*8b30*/  SHF.R.U64 R0, R2, R21, R3 ;  /* 0x0000001502007219 */ /* 0x00cfe20000001203 */
[----:B-1----:R-:W-:Y:S01]  /*8b40*/  VIADD R3, R14, 0xffffffff ;  /* 0xffffffff0e037836 */ /* 0x002fe20000000000 */
[----:B------:R-:W-:Y:S01]  /*8b50*/  LOP3.LUT R19, R8, R19, RZ, 0xc0, !PT ;  /* 0x0000001308137212 */ /* 0x000fe200078ec0ff */
[----:B------:R-:W-:Y:S02]  /*8b60*/  IMAD.MOV R12, RZ, RZ, -R12 ;  /* 0x000000ffff0c7224 */ /* 0x000fe400078e0a0c */
[----:B------:R-:W-:Y:S01]  /*8b70*/  IMAD.MOV R2, RZ, RZ, -R0 ;  /* 0x000000ffff027224 */ /* 0x000fe200078e0a00 */
[----:B------:R-:W-:Y:S01]  /*8b80*/  LOP3.LUT R3, R10, R3, RZ, 0xc0, !PT ;  /* 0x000000030a037212 */ /* 0x000fe200078ec0ff */
[----:B------:R-:W-:Y:S02]  /*8b90*/  IMAD R19, R24, R0, R19 ;  /* 0x0000000018137224 */ /* 0x000fe400078e0213 */
[----:B0-----:R-:W-:-:S04]  /*8ba0*/  IMAD R0, R2, R25, R13 ;  /* 0x0000001902007224 */ /* 0x001fc800078e020d */
[----:B------:R-:W-:Y:S01]  /*8bb0*/  IMAD R2, R0, R14, R3 ;  /* 0x0000000e00027224 */ /* 0x000fe200078e0203 */
[----:B----4-:R-:W-:Y:S01]  /*8bc0*/  ISETP.NE.AND P0, PT, R4, 0x1, PT ;  /* 0x000000010400780c */ /* 0x010fe20003f05270 */
[----:B------:R-:W-:-:S05]  /*8bd0*/  IMAD.MOV.U32 R4, RZ, RZ, 0x1 ;  /* 0x00000001ff047424 */ /* 0x000fca00078e00ff */
[----:B------:R-:W-:-:S07]  /*8be0*/  PRMT R0, R4, 0x7610, R0 ;  /* 0x0000761004007816 */ /* 0x000fce0000000000 */
[----:B------:R-:W-:-:S04]  /*8bf0*/  @P0 IMAD R22, R15, R12, R20 ;  /* 0x0000000c0f160224 */ /* 0x000fc800078e0214 */
[----:B------:R-:W-:-:S05]  /*8c00*/  IMAD R19, R19, R28, R22 ;  /* 0x0000001c13137224 */ /* 0x000fca00078e0216 */
[----:B------:R-:W-:Y:S02]  /*8c10*/  SEL R22, R2, R19, !P0 ;  /* 0x0000001302167207 */ /* 0x000fe40004000000 */
[----:B------:R-:W-:Y:S01]  /*8c20*/  SEL R19, R19, R2, !P0 ;  /* 0x0000000213137207 */ /* 0x000fe20004000000 */
[----:B------:R-:W-:-:S07]  /*8c30*/  IMAD.MOV.U32 R2, RZ, RZ, R11 ;  /* 0x000000ffff027224 */ /* 0x000fce00078e000b */
.L_x_295:
[----:B------:R-:W-:Y:S02]  /*8c40*/  LOP3.LUT P0, RZ, R0, 0xff, RZ, 0xc0, !PT ;  /* 0x000000ff00ff7812 */ /* 0x000fe4000780c0ff */
[----:B------:R-:W-:-:S11]  /*8c50*/  LOP3.LUT R165, R165, 0x1, RZ, 0x3c, !PT ;  /* 0x00000001a5a57812 */ /* 0x000fd600078e3cff */
[----:B------:R-:W-:Y:S05]  /*8c60*/  @P0 BRA `(.L_x_298) ;  /* 0xffffff88008c0947 */ /* 0x000fea000383ffff */
[----:B------:R-:W-:Y:S05]  /*8c70*/  EXIT ;  /* 0x000000000000794d */ /* 0x000fea0003800000 */
.L_x_17:
[----:B------:R-:W-:-:S08]  /*8c80*/  ISETP.NE.AND P0, PT, R5, RZ, PT ;  /* 0x000000ff0500720c */ /* 0x000fd00003f05270 */
[----:B0-----:R-:W0:-:S00]  /*8c90*/  USETMAXREG.DEALLOC.CTAPOOL 0x28 ;  /* 0x00000028000079c8 */ /* 0x001e0000080e0500 */
[----:B------:R-:W-:Y:S05]  /*8ca0*/  @P0 EXIT ;  /* 0x000000000000094d */ /* 0x000fea0003800000 */
[----:B0-----:R-:W-:Y:S01]  /*8cb0*/  LOP3.LUT P0, RZ, R8, 0xff, RZ, 0xc0, !PT ;  /* 0x000000ff08ff7812 */ /* 0x001fe2000780c0ff */
[----:B------:R-:W-:Y:S02]  /*8cc0*/  IMAD.MOV.U32 R0, RZ, RZ, 0x1 ;  /* 0x00000001ff007424 */ /* 0x000fe400078e00ff */
[----:B------:R-:W-:-:S10]  /*8cd0*/  IMAD.MOV.U32 R7, RZ, RZ, RZ ;  /* 0x000000ffff077224 */ /* 0x000fd400078e00ff */
[----:B------:R-:W-:Y:S05]  /*8ce0*/  @!P0 BRA `(.L_x_299) ;  /* 0x0000000c00748947 */ /* 0x000fea0003800000 */
[----:B------:R-:W0:Y:S01]  /*8cf0*/  S2UR UR9, SR_CgaCtaId ;  /* 0x00000000000979c3 */ /* 0x000e220000008800 */
[----:B------:R-:W-:Y:S01]  /*8d00*/  ULDC UR5, c[0x0][0x658] ;  /* 0x0001960000057ab9 */ /* 0x000fe20000000800 */
[----:B------:R-:W-:Y:S01]  /*8d10*/  UMOV UR10, 0xffffffff ;  /* 0xffffffff000a7882 */ /* 0x000fe20000000000 */
[----:B------:R-:W-:Y:S01]  /*8d20*/  UMOV UR11, 0x1 ;  /* 0x00000001000b7882 */ /* 0x000fe20000000000 */
[----:B------:R-:W-:Y:S01]  /*8d30*/  USHF.L.U32 UR10, UR10, UR5, URZ ;  /* 0x000000050a0a7299 */ /* 0x000fe2000800063f */
[----:B------:R-:W-:Y:S01]  /*8d40*/  LOP3.LUT P0, RZ, R4, 0x1f, RZ, 0xc0, !PT ;  /* 0x0000001f04ff7812 */ /* 0x000fe2000780c0ff */
[----:B------:R-:W-:Y:S01]  /*8d50*/  BSSY B0, `(.L_x_299) ;  /* 0x00000d6000007945 */ /* 0x000fe20003800000 */
[C---:B------:R-:W-:Y:S01]  /*8d60*/  ISETP.NE.AND P2, PT, R3.reuse, RZ, PT ;  /* 0x000000ff0300720c */ /* 0x040fe20003f45270 */
[----:B------:R-:W-:Y:S01]  /*8d70*/  IMAD.MOV.U32 R8, RZ, RZ, 0x1 ;  /* 0x00000001ff087424 */ /* 0x000fe200078e00ff */
[----:B------:R-:W-:Y:S01]  /*8d80*/  ISETP.NE.OR P0, PT, R3, RZ, !P0 ;  /* 0x000000ff0300720c */ /* 0x000fe20004705670 */
[----:B------:R-:W-:Y:S01]  /*8d90*/  IMAD.MOV.U32 R0, RZ, RZ, 0x1 ;  /* 0x00000001ff007424 */ /* 0x000fe200078e00ff */
[----:B------:R-:W-:Y:S01]  /*8da0*/  LOP3.LUT R6, R16, 0x2, RZ, 0xfc, !PT ;  /* 0x0000000210067812 */ /* 0x000fe200078efcff */
[----:B------:R-:W-:Y:S01]  /*8db0*/  IMAD.MOV.U32 R7, RZ, RZ, RZ ;  /* 0x000000ffff077224 */ /* 0x000fe200078e00ff */
[----:B------:R-:W-:Y:S01]  /*8dc0*/  ULDC UR4, c[0x0][0x600] ;  /* 0x0001800000047ab9 */ /* 0x000fe20000000800 */
[----:B------:R-:W-:Y:S01]  /*8dd0*/  UMOV UR18, 0x5 ;  /* 0x0000000500127882 */ /* 0x000fe20000000000 */
[----:B------:R-:W-:-:S02]  /*8de0*/  UIADD3 UR26, UR40, 0x1, URZ ;  /* 0x00000001281a7890 */ /* 0x000fc4000fffe03f */
[----:B------:R-:W-:Y:S02]  /*8df0*/  UIADD3 UR4, UR4, -0x1, URZ ;  /* 0xffffffff04047890 */ /* 0x000fe4000fffe03f */
[----:B------:R-:W-:Y:S01]  /*8e00*/  USHF.L.U32 UR5, UR11, UR5, URZ ;  /* 0x000000050b057299 */ /* 0x000fe2000800063f */
[----:B------:R-:W-:Y:S01]  /*8e10*/  ULDC.64 UR24, c[0x0][0x198] ;  /* 0x0000660000187ab9 */ /* 0x000fe20000000a00 */
[----:B0-----:R-:W-:Y:S02]  /*8e20*/  ULOP3.LUT UR8, UR9, 0x1, URZ, 0xc0, !UPT ;  /* 0x0000000109087892 */ /* 0x001fe4000f8ec03f */
[----:B------:R-:W-:Y:S02]  /*8e30*/  USHF.L.U32 UR7, UR9, 0xe, URZ ;  /* 0x0000000e09077899 */ /* 0x000fe4000800063f */
[----:B------:R-:W-:Y:S02]  /*8e40*/  USHF.R.U32.HI UR27, URZ, 0x1, UR9 ;  /* 0x000000013f1b7899 */ /* 0x000fe40008011609 */
[----:B------:R-:W-:-:S02]  /*8e50*/  USHF.L.U32 UR6, UR9, 0x7, URZ ;  /* 0x0000000709067899 */ /* 0x000fc4000800063f */
[----:B------:R-:W-:Y:S02]  /*8e60*/  ULOP3.LUT UR9, UR9, 0xfffffffe, URZ, 0xc0, !UPT ;  /* 0xfffffffe09097892 */ /* 0x000fe4000f8ec03f */
[----:B------:R-:W-:Y:S02]  /*8e70*/  UISETP.GT.U32.AND UP0, UPT, UR8, 0xffff, UPT ;  /* 0x0000ffff0800788c */ /* 0x000fe4000bf04070 */
[----:B------:R-:W-:Y:S02]  /*8e80*/  ULOP3.LUT UR13, UR7, 0x4000, URZ, 0xc0, !UPT ;  /* 0x00004000070d7892 */ /* 0x000fe4000f8ec03f */
[----:B------:R-:W-:Y:S02]  /*8e90*/  ULOP3.LUT UR7, URZ, UR10, URZ, 0x33, !UPT ;  /* 0x0000000a3f077292 */ /* 0x000fe4000f8e333f */
[----:B------:R-:W-:Y:S02]  /*8ea0*/  USHF.L.U32 UR10, UR11, UR9, URZ ;  /* 0x000000090b0a7299 */ /* 0x000fe4000800063f */
[----:B------:R-:W-:-:S02]  /*8eb0*/  ULOP3.LUT UR9, UR9, 0x1, URZ, 0xfc, !UPT ;  /* 0x0000000109097892 */ /* 0x000fc4000f8efc3f */
[----:B------:R-:W-:Y:S02]  /*8ec0*/  USEL UR8, UR8, 0xffff, !UP0 ;  /* 0x0000ffff08087887 */ /* 0x000fe4000c000000 */
[----:B------:R-:W-:Y:S02]  /*8ed0*/  USHF.L.U32 UR9, UR11, UR9, URZ ;  /* 0x000000090b097299 */ /* 0x000fe4000800063f */
[----:B------:R-:W-:Y:S02]  /*8ee0*/  ULOP3.LUT UR8, UR8, 0xffff, URZ, 0xc0, !UPT ;  /* 0x0000ffff08087892 */ /* 0x000fe4000f8ec03f */
[----:B------:R-:W-:Y:S02]  /*8ef0*/  ULEA UR28, UR27, 0x180, 0xc ;  /* 0x000001801b1c7891 */ /* 0x000fe4000f8e603f */
[----:B------:R-:W-:Y:S02]  /*8f00*/  ULOP3.LUT UR6, UR6, 0x80, URZ, 0xc0, !UPT ;  /* 0x0000008006067892 */ /* 0x000fe4000f8ec03f */
[----:B------:R-:W-:-:S02]  /*8f10*/  ULOP3.LUT UR13, UR13, 0xa180, URZ, 0xfc, !UPT ;  /* 0x0000a1800d0d7892 */ /* 0x000fc4000f8efc3f */
[----:B------:R-:W-:Y:S02]  /*8f20*/  ULOP3.LUT UR19, UR10, UR9, URZ, 0xfc, !UPT ;  /* 0x000000090a137292 */ /* 0x000fe4000f8efc3f */
[----:B------:R-:W-:-:S12]  /*8f30*/  USHF.L.U32 UR18, UR18, UR8, URZ ;  /* 0x0000000812127299 */ /* 0x000fd8000800063f */
.L_x_311:
[----:B------:R-:W-:-:S03]  /*8f40*/  UMOV UR8, 0xffffffff ;  /* 0xffffffff00087882 */ /* 0x000fc60000000000 */
[----:B------:R-:W-:Y:S05]  /*8f50*/  BRA.DIV UR8, `(.L_x_300) ;  /* 0x0000001208107947 */ /* 0x000fea000b800000 */
[----:B------:R-:W-:-:S13]  /*8f60*/  ELECT P6, URZ, PT ;  /* 0x00000000003f782f */ /* 0x000fda00038c0000 */
.L_x_325:
[----:B------:R-:W0:Y:S01]  /*8f70*/  LDC R3, c[0x0][0x28c] ;  /* 0x0000a300ff037b82 */ /* 0x000e220000000800 */
[----:B------:R-:W-:Y:S01]  /*8f80*/  BSSY B1, `(.L_x_301) ;  /* 0x000003a000017945 */ /* 0x000fe20003800000 */
[----:B0-----:R-:W-:-:S13]  /*8f90*/  ISETP.LT.OR P6, PT, R3, 0x1, !P6 ;  /* 0x000000010300780c */ /* 0x001fda00077c1670 */
[----:B------:R-:W-:Y:S05]  /*8fa0*/  @P6 BRA `(.L_x_302) ;  /* 0x0000000000dc6947 */ /* 0x000fea0003800000 */
[----:B------:R-:W-:Y:S01]  /*8fb0*/  LEA R19, R19, UR27, 0x1 ;  /* 0x0000001b13137c11 */ /* 0x000fe2000f8e08ff */
[----:B------:R-:W-:Y:S01]  /*8fc0*/  IMAD.MOV.U32 R12, RZ, RZ, RZ ;  /* 0x000000ffff0c7224 */ /* 0x000fe200078e00ff */
[----:B------:R-:W-:Y:S01]  /*8fd0*/  LEA R22, R22, UR6, 0x8 ;  /* 0x0000000616167c11 */ /* 0x000fe2000f8e40ff */
[----:B------:R-:W-:Y:S02]  /*8fe0*/  IMAD.U32 R13, RZ, RZ, UR26 ;  /* 0x0000001aff0d7e24 */ /* 0x000fe4000f8e00ff */
[----:B------:R-:W-:Y:S02]  /*8ff0*/  IMAD.MOV.U32 R3, RZ, RZ, R0 ;  /* 0x000000ffff037224 */ /* 0x000fe400078e0000 */
[----:B------:R-:W-:Y:S02]  /*9000*/  IMAD.MOV.U32 R4, RZ, RZ, R7 ;  /* 0x000000ffff047224 */ /* 0x000fe400078e0007 */
[----:B------:R-:W-:-:S07]  /*9010*/  IMAD.SHL.U32 R19, R19, 0x20, RZ ;  /* 0x0000002013137824 */ /* 0x000fce00078e00ff */
.L_x_306:
[----:B------:R-:W0:Y:S01]  /*9020*/  S2R R10, SR_CgaCtaId ;  /* 0x00000000000a7919 */ /* 0x000e220000008800 */
[----:B------:R-:W-:Y:S01]  /*9030*/  MOV R5, 0x400 ;  /* 0x0000040000057802 */ /* 0x000fe20000000f00 */
[----:B------:R-:W1:Y:S03]  /*9040*/  @!P2 LDC R9, c[0x0][0x500] ;  /* 0x00014000ff09ab82 */ /* 0x000e660000000800 */
[----:B0-----:R-:W-:Y:S02]  /*9050*/  LEA R11, R10, R5, 0x18 ;  /* 0x000000050a0b7211 */ /* 0x001fe400078ec0ff */
[----:B------:R-:W-:-:S03]  /*9060*/  SHF.L.U32 R5, R3, 0x1f, RZ ;  /* 0x0000001f03057819 */ /* 0x000fc600000006ff */
[----:B------:R-:W-:-:S04]  /*9070*/  IMAD R10, R4, 0x8, R11 ;  /* 0x00000008040a7824 */ /* 0x000fc800078e020b */
[----:B------:R-:W0:Y:S02]  /*9080*/  SYNCS.PHASECHK.TRANS64.TRYWAIT P1, [R10+URZ+0x28], R5 ;  /* 0x000028050a0075a7 */ /* 0x000e24000802017f */
[----:B01----:R-:W-:Y:S05]  /*9090*/  @!P1 BRA `(.L_x_303) ;  /* 0x0000000c00e09947 */ /* 0x003fea0003800000 */
.L_x_326:
[----:B0-----:R-:W-:Y:S01]  /*90a0*/  PRMT R5, R6, 0x9910, RZ ;  /* 0x0000991006057816 */ /* 0x001fe200000000ff */
[----:B------:R0:W-:Y:S03]  /*90b0*/  @!P2 SYNCS.ARRIVE.TRANS64 RZ, [R10+URZ], R9 ;  /* 0x000000090affa9a7 */ /* 0x0001e6000800003f */
[----:B------:R-:W-:-:S13]  /*90c0*/  ISETP.NE.AND P1, PT, R5, 0x2, PT ;  /* 0x000000020500780c */ /* 0x000fda0003f25270 */
[----:B0-----:R-:W-:Y:S05]  /*90d0*/  @P1 BRA `(.L_x_304) ;  /* 0x0000000000041947 */ /* 0x001fea0003800000 */
[----:B------:R-:W-:Y:S01]  /*90e0*/  BPT.TRAP 0x1 ;  /* 0x000000040000795c */ /* 0x000fe20000300000 */
.L_x_304:
[----:B------:R-:W-:Y:S05]  /*90f0*/  @P0 BRA `(.L_x_305) ;  /* 0x0000000000040947 */ /* 0x000fea0003800000 */
[----:B------:R-:W-:Y:S01]  /*9100*/  BPT.TRAP 0x1 ;  /* 0x000000040000795c */ /* 0x000fe20000300000 */
.L_x_305:
[----:B------:R-:W-:Y:S01]  /*9110*/  R2UR UR11, R4 ;  /* 0x00000000040b72ca */ /* 0x000fe200000e0000 */
[----:B------:R-:W-:Y:S01]  /*9120*/  VIADD R13, R13, 0xffffffff ;  /* 0xffffffff0d0d7836 */ /* 0x000fe20000000000 */
[----:B------:R-:W-:Y:S01]  /*9130*/  R2UR UR21, R11 ;  /* 0x000000000b1572ca */ /* 0x000fe200000e0000 */
[----:B------:R-:W-:Y:S01]  /*9140*/  UIADD3 UR14, UP0, UR24, 0xf0, URZ ;  /* 0x000000f0180e7890 */ /* 0x000fe2000ff1e03f */
[----:B------:R-:W-:Y:S01]  /*9150*/  R2UR UR22, R19 ;  /* 0x00000000131672ca */ /* 0x000fe200000e0000 */
[----:B------:R-:W-:Y:S01]  /*9160*/  UIADD3 UR30, UP1, UR24, 0x1f0, URZ ;  /* 0x000001f0181e7890 */ /* 0x000fe2000ff3e03f */
[----:B------:R-:W-:Y:S01]  /*9170*/  R2UR UR9, R10 ;  /* 0x000000000a0972ca */ /* 0x000fe200000e0000 */
[----:B------:R-:W-:Y:S01]  /*9180*/  UIADD3.X UR15, URZ, UR25, URZ, UP0, !UPT ;  /* 0x000000193f0f7290 */ /* 0x000fe200087fe43f */
[----:B------:R-:W-:Y:S01]  /*9190*/  R2UR UR10, R12 ;  /* 0x000000000c0a72ca */ /* 0x000fe200000e0000 */
[----:B------:R-:W-:Y:S01]  /*91a0*/  UPRMT UR20, URZ, 0x5410, UR18 ;  /* 0x000054103f147896 */ /* 0x000fe20008000012 */
[----:B------:R-:W-:Y:S01]  /*91b0*/  R2UR UR12, R2 ;  /* 0x00000000020c72ca */ /* 0x000fe200000e0000 */
[----:B------:R-:W-:Y:S01]  /*91c0*/  VIADD R4, R4, 0x1 ;  /* 0x0000000104047836 */ /* 0x000fe20000000000 */
[----:B------:R-:W-:Y:S01]  /*91d0*/  R2UR UR23, R22 ;  /* 0x00000000161772ca */ /* 0x000fe200000e0000 */
[----:B------:R-:W-:Y:S01]  /*91e0*/  ULEA UR8, UR11, UR28, 0xd ;  /* 0x0000001c0b087291 */ /* 0x000fe2000f8e683f */
[----:B------:R-:W-:Y:S01]  /*91f0*/  ISETP.GT.AND P3, PT, R13, 0x1, PT ;  /* 0x000000010d00780c */ /* 0x000fe20003f64270 */
[----:B------:R-:W-:Y:S01]  /*9200*/  ULEA UR11, UR11, UR13, 0xf ;  /* 0x0000000d0b0b7291 */ /* 0x000fe2000f8e783f */
[----:B------:R-:W-:Y:S01]  /*9210*/  ISETP.NE.AND P1, PT, R4, 0x5, PT ;  /* 0x000000050400780c */ /* 0x000fe20003f25270 */
[----:B------:R-:W-:Y:S01]  /*9220*/  UIADD3 UR8, UR21, UR8, URZ ;  /* 0x0000000815087290 */ /* 0x000fe2000fffe03f */
[----:B------:R-:W-:Y:S01]  /*9230*/  VIADD R12, R12, 0x80 ;  /* 0x000000800c0c7836 */ /* 0x000fe20000000000 */
[----:B------:R-:W-:Y:S01]  /*9240*/  UIADD3 UR21, UR21, UR11, URZ ;  /* 0x0000000b15157290 */ /* 0x000fe2000fffe03f */
[----:B------:R-:W-:Y:S01]  /*9250*/  SEL R10, RZ, 0x1, P1 ;  /* 0x00000001ff0a7807 */ /* 0x000fe20000800000 */
[----:B------:R-:W-:Y:S01]  /*9260*/  UPRMT UR29, URZ, 0x5410, UR19 ;  /* 0x000054103f1d7896 */ /* 0x000fe20008000013 */
[----:B------:R-:W-:Y:S01]  /*9270*/  SEL R4, R4, RZ, P1 ;  /* 0x000000ff04047207 */ /* 0x000fe20000800000 */
[----:B------:R-:W-:Y:S01]  /*9280*/  UIADD3.X UR31, URZ, UR25, URZ, UP1, !UPT ;  /* 0x000000193f1f7290 */ /* 0x000fe20008ffe43f */
[----:B------:R-:W-:Y:S01]  /*9290*/  LOP3.LUT R3, R3, R10, RZ, 0x3c, !PT ;  /* 0x0000000a03037212 */ /* 0x000fe200078e3cff */
[----:B------:R-:W-:Y:S01]  /*92a0*/  UMOV UR16, 0x0 ;  /* 0x0000000000107882 */ /* 0x000fe20000000000 */
[----:B------:R-:W-:Y:S01]  /*92b0*/  UMOV UR17, 0x10000000 ;  /* 0x1000000000117882 */ /* 0x000fe20000000000 */
[----:B------:R-:W-:-:S02]  /*92c0*/  UMOV UR11, UR22 ;  /* 0x00000016000b7c82 */ /* 0x000fc40008000000 */
[----:B------:R0:W-:Y:S02]  /*92d0*/  UTMALDG.3D.MULTICAST [UR8], [UR14], UR20, desc[UR16] ;  /* 0x000010080e0073b4 */ /* 0x0001e40008011814 */
[----:B0-----:R-:W-:Y:S01]  /*92e0*/  UMOV UR8, UR21 ;  /* 0x0000001500087c82 */ /* 0x001fe20008000000 */
[----:B------:R-:W-:Y:S02]  /*92f0*/  UMOV UR11, UR23 ;  /* 0x00000017000b7c82 */ /* 0x000fe40008000000 */
[----:B------:R0:W-:Y:S02]  /*9300*/  UTMALDG.3D.MULTICAST [UR8], [UR30], UR29, desc[UR16] ;  /* 0x000010081e0073b4 */ /* 0x0001e4000801181d */
[----:B0-----:R-:W-:Y:S05]  /*9310*/  @P3 BRA `(.L_x_306) ;  /* 0xfffffffc00403947 */ /* 0x001fea000383ffff */
.L_x_302:
[----:B------:R-:W-:Y:S05]  /*9320*/  BSYNC B1 ;  /* 0x0000000000017941 */ /* 0x000fea0003800000 */
.L_x_301:
[----:B------:R-:W2:Y:S01]  /*9330*/  LDL.64 R10, [R1] ;  /* 0x00000000010a7983 */ /* 0x000ea20000100a00 */
[----:B------:R-:W-:Y:S01]  /*9340*/  LOP3.LUT P4, RZ, R8, 0xff, RZ, 0xc0, !PT ;  /* 0x000000ff08ff7812 */ /* 0x000fe2000788c0ff */
[----:B------:R-:W-:Y:S01]  /*9350*/  VIADD R4, R7, UR40 ;  /* 0x0000002807047c36 */ /* 0x000fe20008000000 */
[----:B------:R-:W-:Y:S01]  /*9360*/  ULDC.64 UR8, c[0x0][0x650] ;  /* 0x0001940000087ab9 */ /* 0x000fe20000000a00 */
[----:B------:R-:W-:Y:S01]  /*9370*/  IMAD.U32 R7, RZ, RZ, UR40 ;  /* 0x00000028ff077e24 */ /* 0x000fe2000f8e00ff */
[----:B------:R-:W-:Y:S01]  /*9380*/  UISETP.GE.U32.AND UP0, UPT, UR40, 0x5, UPT ;  /* 0x000000052800788c */ /* 0x000fe2000bf06070 */
[----:B------:R-:W-:Y:S01]  /*9390*/  BSSY B1, `(.L_x_307) ;  /* 0x000006f000017945 */ /* 0x000fe20003800000 */
[----:B------:R-:W-:Y:S01]  /*93a0*/  ISETP.GT.U32.AND P1, PT, R4, 0x4, PT ;  /* 0x000000040400780c */ /* 0x000fe20003f24070 */
[----:B------:R-:W-:Y:S01]  /*93b0*/  IMAD.MOV.U32 R19, RZ, RZ, -0x1 ;  /* 0xffffffffff137424 */ /* 0x000fe200078e00ff */
[----:B------:R-:W-:Y:S01]  /*93c0*/  PRMT R8, RZ, 0x7610, R8 ;  /* 0x00007610ff087816 */ /* 0x000fe20000000008 */
[----:B------:R-:W-:Y:S01]  /*93d0*/  IMAD.MOV.U32 R22, RZ, RZ, -0x1 ;  /* 0xffffffffff167424 */ /* 0x000fe200078e00ff */
[----:B------:R-:W-:-:S02]  /*93e0*/  ISETP.LT.U32.AND P1, PT, R7, 0x5, P1 ;  /* 0x000000050700780c */ /* 0x000fc40000f21070 */
[----:B------:R-:W-:Y:S01]  /*93f0*/  PLOP3.LUT P3, PT, PT, PT, UP0, 0x80, 0x0 ;  /* 0x000000000000781c */ /* 0x000fe20003f6f008 */
[----:B------:R-:W0:Y:S01]  /*9400*/  @P4 S2R R3, SR_CgaCtaId ;  /* 0x0000000000034919 */ /* 0x000e220000008800 */
[----:B------:R-:W-:-:S04]  /*9410*/  @P4 MOV R2, 0x400 ;  /* 0x0000040000024802 */ /* 0x000fc80000000f00 */
[----:B0-----:R-:W-:Y:S01]  /*9420*/  @P4 LEA R5, R3, R2, 0x18 ;  /* 0x0000000203054211 */ /* 0x001fe200078ec0ff */
[----:B------:R-:W-:-:S03]  /*9430*/  IMAD.WIDE.U32 R2, R4, -0x33333333, RZ ;  /* 0xcccccccd04027825 */ /* 0x000fc600078e00ff */
[----:B------:R0:W-:Y:S01]  /*9440*/  @P4 SYNCS.ARRIVE.TRANS64.A1T0 RZ, [R5+URZ+0x88], RZ ;  /* 0x000088ff05ff49a7 */ /* 0x0001e2000810003f */
[----:B------:R-:W-:Y:S01]  /*9450*/  IMAD.MOV.U32 R2, RZ, RZ, -0x1 ;  /* 0xffffffffff027424 */ /* 0x000fe200078e00ff */
[----:B0-----:R-:W-:Y:S02]  /*9460*/  SHF.R.U32.HI R5, RZ, 0x2, R3 ;  /* 0x00000002ff057819 */ /* 0x001fe40000011603 */
[----:B------:R-:W-:-:S03]  /*9470*/  SEL R3, RZ, 0x1, !P1 ;  /* 0x00000001ff037807 */ /* 0x000fc60004800000 */
[----:B------:R-:W-:Y:S01]  /*9480*/  IMAD R7, R5, -0x5, R4 ;  /* 0xfffffffb05077824 */ /* 0x000fe200078e0204 */
[----:B------:R-:W-:Y:S02]  /*9490*/  LOP3.LUT R0, R0, R3, RZ, 0x3c, !PT ;  /* 0x0000000300007212 */ /* 0x000fe400078e3cff */
[----:B------:R-:W-:Y:S02]  /*94a0*/  PRMT R3, RZ, 0x7610, R3 ;  /* 0x00007610ff037816 */ /* 0x000fe40000000003 */
[----:B------:R-:W-:Y:S02]  /*94b0*/  @P3 LOP3.LUT R0, R0, 0x1, R5, 0x78, !PT ;  /* 0x0000000100003812 */ /* 0x000fe400078e7805 */
[----:B--2---:R-:W-:-:S04]  /*94c0*/  IADD3 R18, P4, R18, R10, RZ ;  /* 0x0000000a12127210 */ /* 0x004fc80007f9e0ff */
[----:B------:R-:W-:Y:S01]  /*94d0*/  ISETP.GE.U32.AND P1, PT, R18, UR8, PT ;  /* 0x0000000812007c0c */ /* 0x000fe2000bf26070 */
[----:B------:R-:W-:-:S05]  /*94e0*/  IMAD.X R17, R17, 0x1, R23, P4 ;  /* 0x0000000111117824 */ /* 0x000fca00020e0617 */
[----:B------:R-:W-:-:S13]  /*94f0*/  ISETP.GE.U32.AND.EX P1, PT, R17, UR9, PT, P1 ;  /* 0x0000000911007c0c */ /* 0x000fda000bf26110 */
[----:B------:R-:W-:Y:S05]  /*9500*/  @P1 BRA `(.L_x_308) ;  /* 0x00000004005c1947 */ /* 0x000fea0003800000 */
[----:B------:R-:W0:Y:S01]  /*9510*/  S2R R11, SR_CTAID.X ;  /* 0x00000000000b7919 */ /* 0x000e220000002500 */
[----:B------:R-:W-:Y:S01]  /*9520*/  ULDC.64 UR8, c[0x0][0x628] ;  /* 0x00018a0000087ab9 */ /* 0x000fe20000000a00 */
[----:B------:R-:W1:Y:S01]  /*9530*/  LDC R12, c[0x0][0x144] ;  /* 0x00005100ff0c7b82 */ /* 0x000e620000000800 */
[----:B------:R-:W-:Y:S01]  /*9540*/  ISETP.NE.U32.AND P1, PT, RZ, UR8, PT ;  /* 0x00000008ff007c0c */ /* 0x000fe2000bf25070 */
[----:B------:R-:W2:Y:S01]  /*9550*/  S2R R9, SR_CTAID.Y ;  /* 0x0000000000097919 */ /* 0x000ea20000002600 */
[----:B------:R-:W-:Y:S01]  /*9560*/  ULDC UR10, c[0x0][0x150] ;  /* 0x00005400000a7ab9 */ /* 0x000fe20000000800 */
[----:B------:R-:W-:Y:S01]  /*9570*/  ULDC UR11, c[0x0][0x630] ;  /* 0x00018c00000b7ab9 */ /* 0x000fe20000000800 */
[----:B------:R-:W-:Y:S01]  /*9580*/  ISETP.NE.AND.EX P1, PT, RZ, UR9, PT, P1 ;  /* 0x00000009ff007c0c */ /* 0x000fe2000bf25310 */
[----:B------:R-:W-:Y:S01]  /*9590*/  IMAD.MOV.U32 R2, RZ, RZ, R18 ;  /* 0x000000ffff027224 */ /* 0x000fe200078e0012 */
[----:B0-----:R-:W-:-:S05]  /*95a0*/  I2FP.F32.U32 R3, R11 ;  /* 0x0000000b00037245 */ /* 0x001fca0000201000 */
[----:B------:R-:W-:Y:S01]  /*95b0*/  FMUL R14, R3, UR10 ;  /* 0x0000000a030e7c20 */ /* 0x000fe20008400000 */
[----:B------:R-:W-:-:S05]  /*95c0*/  IMAD.MOV.U32 R3, RZ, RZ, R17 ;  /* 0x000000ffff037224 */ /* 0x000fca00078e0011 */
[----:B--2---:R-:W-:Y:S05]  /*95d0*/  @!P1 BRA `(.L_x_309) ;  /* 0x0000000000289947 */ /* 0x004fea0003800000 */
[----:B------:R-:W-:Y:S02]  /*95e0*/  ULDC UR10, c[0x0][0x634] ;  /* 0x00018d00000a7ab9 */ /* 0x000fe40000000800 */
[----:B------:R-:W-:-:S05]  /*95f0*/  IADD3 R3, P1, R18, UR10, RZ ;  /* 0x0000000a12037c10 */ /* 0x000fca000ff3e0ff */
[----:B------:R-:W-:-:S04]  /*9600*/  IMAD.X R13, RZ, RZ, R17, P1 ;  /* 0x000000ffff0d7224 */ /* 0x000fc800008e0611 */
[----:B------:R-:W-:-:S04]  /*9610*/  IMAD.WIDE.U32 R4, R13, UR8, RZ ;  /* 0x000000080d047c25 */ /* 0x000fc8000f8e00ff */
[----:B------:R-:W-:-:S04]  /*9620*/  IMAD.WIDE.U32 R4, P1, R3, UR9, R4 ;  /* 0x0000000903047c25 */ /* 0x000fc8000f820004 */
[----:B------:R-:W-:-:S04]  /*9630*/  IMAD.WIDE.U32 R2, R3, UR8, RZ ;  /* 0x0000000803027c25 */ /* 0x000fc8000f8e00ff */
[----:B------:R-:W-:Y:S01]  /*9640*/  IMAD.MOV.U32 R2, RZ, RZ, R5 ;  /* 0x000000ffff027224 */ /* 0x000fe200078e0005 */
[----:B------:R-:W-:Y:S01]  /*9650*/  IADD3 RZ, P3, R3, R4, RZ ;  /* 0x0000000403ff7210 */ /* 0x000fe20007f7e0ff */
[----:B------:R-:W-:-:S04]  /*9660*/  IMAD.X R3, RZ, RZ, RZ, P1 ;  /* 0x000000ffff037224 */ /* 0x000fc800008e06ff */
[----:B------:R-:W-:-:S08]  /*9670*/  IMAD.WIDE.U32.X R2, R13, UR9, R2, P3 ;  /* 0x000000090d027c25 */ /* 0x000fd000098e0402 */
.L_x_309:
[--C-:B------:R-:W-:Y:S01]  /*9680*/  SHF.R.U64 R10, R2, UR11, R3.reuse ;  /* 0x0000000b020a7c19 */ /* 0x100fe20008001203 */
[----:B------:R-:W0:Y:S01]  /*9690*/  F2I.U32.TRUNC.NTZ R14, R14 ;  /* 0x0000000e000e7305 */ /* 0x000e22000020f000 */
[----:B------:R-:W-:Y:S01]  /*96a0*/  SHF.R.U32.HI R2, RZ, UR11, R3 ;  /* 0x0000000bff027c19 */ /* 0x000fe20008011603 */
[----:B------:R-:W-:Y:S01]  /*96b0*/  ULDC.64 UR8, c[0x0][0x620] ;  /* 0x0001880000087ab9 */ /* 0x000fe20000000a00 */
[----:B------:R-:W-:Y:S01]  /*96c0*/  IADD3 R5, P1, RZ, -R10, RZ ;  /* 0x8000000aff057210 */ /* 0x000fe20007f3e0ff */
[----:B------:R-:W-:Y:S01]  /*96d0*/  IMAD.MOV.U32 R3, RZ, RZ, R17 ;  /* 0x000000ffff037224 */ /* 0x000fe200078e0011 */
[----:B------:R-:W-:-:S03]  /*96e0*/  ULDC.64 UR10, c[0x0][0x640] ;  /* 0x00019000000a7ab9 */ /* 0x000fc60000000a00 */
[----:B------:R-:W-:Y:S01]  /*96f0*/  IMAD.X R2, RZ, RZ, ~R2, P1 ;  /* 0x000000ffff027224 */ /* 0x000fe200008e0e02 */
[----:B------:R-:W-:-:S03]  /*9700*/  ISETP.NE.U32.AND P1, PT, RZ, UR10, PT ;  /* 0x0000000aff007c0c */ /* 0x000fc6000bf25070 */
[----:B------:R-:W-:Y:S01]  /*9710*/  IMAD R4, R2, UR8, RZ ;  /* 0x0000000802047c24 */ /* 0x000fe2000f8e02ff */
[----:B------:R-:W-:Y:S01]  /*9720*/  ISETP.NE.AND.EX P1, PT, RZ, UR11, PT, P1 ;  /* 0x0000000bff007c0c */ /* 0x000fe2000bf25310 */
[----:B------:R-:W-:-:S04]  /*9730*/  IMAD.MOV.U32 R2, RZ, RZ, R18 ;  /* 0x000000ffff027224 */ /* 0x000fc800078e0012 */
[----:B------:R-:W-:Y:S01]  /*9740*/  IMAD.WIDE.U32 R2, R5, UR8, R2 ;  /* 0x0000000805027c25 */ /* 0x000fe2000f8e0002 */
[----:B------:R-:W-:-:S03]  /*9750*/  ULDC UR8, c[0x0][0x618] ;  /* 0x0001860000087ab9 */ /* 0x000fc60000000800 */
[----:B------:R-:W-:Y:S01]  /*9760*/  IMAD R5, R5, UR9, R4 ;  /* 0x0000000905057c24 */ /* 0x000fe2000f8e0204 */
[----:B------:R-:W-:Y:S01]  /*9770*/  ULDC UR9, c[0x0][0x154] ;  /* 0x0000550000097ab9 */ /* 0x000fe20000000800 */
[----:B0-----:R-:W-:Y:S02]  /*9780*/  IMAD.MOV R4, RZ, RZ, -R14 ;  /* 0x000000ffff047224 */ /* 0x001fe400078e0a0e */
[----:B------:R-:W0:Y:S01]  /*9790*/  LDC R14, c[0x0][0x148] ;  /* 0x00005200ff0e7b82 */ /* 0x000e220000000800 */
[----:B------:R-:W-:Y:S02]  /*97a0*/  IMAD.IADD R3, R3, 0x1, R5 ;  /* 0x0000000103037824 */ /* 0x000fe400078e0205 */
[----:B-1----:R-:W-:Y:S01]  /*97b0*/  IMAD R11, R12, R4, R11 ;  /* 0x000000040c0b7224 */ /* 0x002fe200078e020b */
[----:B------:R-:W-:Y:S02]  /*97c0*/  I2FP.F32.U32 R4, R9 ;  /* 0x0000000900047245 */ /* 0x000fe40000201000 */
[----:B------:R-:W-:-:S02]  /*97d0*/  SHF.R.U64 R12, R2, UR8, R3 ;  /* 0x00000008020c7c19 */ /* 0x000fc40008001203 */
[----:B------:R-:W-:Y:S01]  /*97e0*/  SHF.R.U32.HI R3, RZ, UR8, R3 ;  /* 0x00000008ff037c19 */ /* 0x000fe20008011603 */
[----:B------:R-:W-:Y:S01]  /*97f0*/  FMUL R4, R4, UR9 ;  /* 0x0000000904047c20 */ /* 0x000fe20008400000 */
[----:B------:R-:W-:Y:S02]  /*9800*/  ULDC UR8, c[0x0][0x608] ;  /* 0x0001820000087ab9 */ /* 0x000fe40000000800 */
[--C-:B------:R-:W-:Y:S01]  /*9810*/  SHF.R.U64 R15, R12, UR8, R3.reuse ;  /* 0x000000080c0f7c19 */ /* 0x100fe20008001203 */
[----:B------:R1:W2:Y:S01]  /*9820*/  F2I.U32.TRUNC.NTZ R20, R4 ;  /* 0x0000000400147305 */ /* 0x0002a2000020f000 */
[----:B------:R-:W-:Y:S01]  /*9830*/  SHF.R.U32.HI R2, RZ, UR8, R3 ;  /* 0x00000008ff027c19 */ /* 0x000fe20008011603 */
[----:B------:R-:W-:-:S03]  /*9840*/  ULDC UR8, c[0x0][0x658] ;  /* 0x0001960000087ab9 */ /* 0x000fc60000000800 */
[--C-:B------:R-:W-:Y:S02]  /*9850*/  SHF.R.U64 R13, R15, UR8, R2.reuse ;  /* 0x000000080f0d7c19 */ /* 0x100fe40008001202 */
[----:B------:R-:W-:-:S03]  /*9860*/  SHF.R.U32.HI R19, RZ, UR8, R2 ;  /* 0x00000008ff137c19 */ /* 0x000fc60008011602 */
[----:B------:R-:W-:Y:S02]  /*9870*/  IMAD.MOV.U32 R2, RZ, RZ, R13 ;  /* 0x000000ffff027224 */ /* 0x000fe400078e000d */
[----:B------:R-:W-:Y:S01]  /*9880*/  IMAD.MOV.U32 R3, RZ, RZ, R19 ;  /* 0x000000ffff037224 */ /* 0x000fe200078e0013 */
[----:B-1----:R-:W-:Y:S06]  /*9890*/  @!P1 BRA `(.L_x_310) ;  /* 0x0000000000289947 */ /* 0x002fec0003800000 */
        /* <DEDUP_REMOVED lines=10> */
.L_x_310:
[----:B------:R-:W1:Y:S01]  /*9940*/  LDC R4, c[0x0][0x65c] ;  /* 0x00019700ff047b82 */ /* 0x000e620000000800 */
[----:B------:R-:W-:Y:S01]  /*9950*/  ULDC UR8, c[0x0][0x648] ;  /* 0x0001920000087ab9 */ /* 0x000fe20000000800 */
[----:B------:R-:W-:Y:S01]  /*9960*/  LOP3.LUT R15, R15, UR7, RZ, 0xc0, !PT ;  /* 0x000000070f0f7c12 */ /* 0x000fe2000f8ec0ff */
[----:B--2---:R-:W-:Y:S01]  /*9970*/  IMAD.MOV R20, RZ, RZ, -R20 ;  /* 0x000000ffff147224 */ /* 0x004fe200078e0a14 */
[----:B------:R-:W-:Y:S01]  /*9980*/  SHF.R.U64 R2, R2, UR8, R3 ;  /* 0x0000000802027c19 */ /* 0x000fe20008001203 */
[----:B------:R-:W-:Y:S01]  /*9990*/  ULDC UR8, c[0x0][0x638] ;  /* 0x00018e0000087ab9 */ /* 0x000fe20000000800 */
[----:B------:R-:W-:Y:S01]  /*99a0*/  LOP3.LUT R12, R12, UR4, RZ, 0xc0, !PT ;  /* 0x000000040c0c7c12 */ /* 0x000fe2000f8ec0ff */
[----:B------:R-:W-:Y:S01]  /*99b0*/  ULDC UR9, c[0x0][0x610] ;  /* 0x0001840000097ab9 */ /* 0x000fe20000000800 */
[----:B------:R-:W-:Y:S01]  /*99c0*/  IMAD.MOV.U32 R3, RZ, RZ, 0x1 ;  /* 0x00000001ff037424 */ /* 0x000fe200078e00ff */
[----:B-1----:R-:W-:Y:S01]  /*99d0*/  ISETP.NE.AND P1, PT, R4, 0x1, PT ;  /* 0x000000010400780c */ /* 0x002fe20003f25270 */
[----:B------:R-:W-:-:S02]  /*99e0*/  IMAD.MOV R4, RZ, RZ, -R2 ;  /* 0x000000ffff047224 */ /* 0x000fc400078e0a02 */
[----:B------:R-:W-:Y:S02]  /*99f0*/  IMAD R2, R2, UR5, R15 ;  /* 0x0000000502027c24 */ /* 0x000fe4000f8e020f */
[----:B------:R-:W-:Y:S01]  /*9a00*/  IMAD R13, R4, UR8, R13 ;  /* 0x00000008040d7c24 */ /* 0x000fe2000f8e020d */
[----:B------:R-:W-:-:S07]  /*9a10*/  ULDC UR8, c[0x0][0x600] ;  /* 0x0001800000087ab9 */ /* 0x000fce0000000800 */
[----:B0-----:R-:W-:-:S04]  /*9a20*/  @P1 IMAD R11, R14, R20, R9 ;  /* 0x000000140e0b1224 */ /* 0x001fc800078e0209 */
[----:B------:R-:W-:Y:S02]  /*9a30*/  IMAD R11, R2, UR9, R11 ;  /* 0x00000009020b7c24 */ /* 0x000fe4000f8e020b */
[----:B------:R-:W-:-:S05]  /*9a40*/  IMAD R2, R13, UR8, R12 ;  /* 0x000000080d027c24 */ /* 0x000fca000f8e020c */
[----:B------:R-:W-:Y:S02]  /*9a50*/  SEL R22, R2, R11, !P1 ;  /* 0x0000000b02167207 */ /* 0x000fe40004800000 */
[----:B------:R-:W-:Y:S01]  /*9a60*/  SEL R19, R11, R2, !P1 ;  /* 0x000000020b137207 */ /* 0x000fe20004800000 */
[----:B------:R-:W-:-:S07]  /*9a70*/  IMAD.MOV.U32 R2, RZ, RZ, R10 ;  /* 0x000000ffff027224 */ /* 0x000fce00078e000a */
.L_x_308:
[----:B------:R-:W-:Y:S05]  /*9a80*/  BSYNC B1 ;  /* 0x0000000000017941 */ /* 0x000fea0003800000 */
.L_x_307:
[----:B------:R-:W-:-:S13]  /*9a90*/  LOP3.LUT P1, RZ, R3, 0xff, RZ, 0xc0, !PT ;  /* 0x000000ff03ff7812 */ /* 0x000fda000782c0ff */
[----:B------:R-:W-:Y:S05]  /*9aa0*/  @P1 BRA `(.L_x_311) ;  /* 0xfffffff400241947 */ /* 0x000fea000383ffff */
[----:B------:R-:W-:Y:S05]  /*9ab0*/  BSYNC B0 ;  /* 0x0000000000007941 */ /* 0x000fea0003800000 */
.L_x_299:
[----:B------:R-:W-:-:S03]  /*9ac0*/  UMOV UR8, 0xffffffff ;  /* 0xffffffff00087882 */ /* 0x000fc60000000000 */
[----:B------:R-:W-:Y:S05]  /*9ad0*/  BRA.DIV UR8, `(.L_x_312) ;  /* 0x0000000608647947 */ /* 0x000fea000b800000 */
[----:B------:R-:W-:-:S13]  /*9ae0*/  ELECT P6, URZ, PT ;  /* 0x00000000003f782f */ /* 0x000fda00038c0000 */
.L_x_329:
[----:B------:R-:W-:Y:S04]  /*9af0*/  BSSY B0, `(.L_x_313) ;  /* 0x0000034000007945 */ /* 0x000fe80003800000 */
[----:B------:R-:W-:Y:S05]  /*9b00*/  @!P6 BRA `(.L_x_314) ;  /* 0x0000000000c8e947 */ /* 0x000fea0003800000 */
[----:B------:R-:W-:-:S04]  /*9b10*/  LOP3.LUT R16, R16, 0x2, RZ, 0xfc, !PT ;  /* 0x0000000210107812 */ /* 0x000fc800078efcff */
[----:B------:R-:W-:-:S13]  /*9b20*/  ISETP.NE.AND P0, PT, R16, 0x3, PT ;  /* 0x000000031000780c */ /* 0x000fda0003f05270 */
[----:B------:R-:W-:Y:S05]  /*9b30*/  @!P0 BRA `(.L_x_315) ;  /* 0x0000000000048947 */ /* 0x000fea0003800000 */
[----:B------:R-:W-:Y:S01]  /*9b40*/  BPT.TRAP 0x1 ;  /* 0x000000040000795c */ /* 0x000fe20000300000 */
.L_x_315:
[----:B------:R-:W0:Y:S01]  /*9b50*/  S2R R3, SR_CgaCtaId ;  /* 0x0000000000037919 */ /* 0x000e220000008800 */
[----:B------:R-:W-:Y:S02]  /*9b60*/  MOV R2, 0x400 ;  /* 0x0000040000027802 */ /* 0x000fe40000000f00 */
[----:B------:R-:W-:Y:S02]  /*9b70*/  SHF.L.U32 R4, R0, 0x1f, RZ ;  /* 0x0000001f00047819 */ /* 0x000fe400000006ff */
[----:B0-----:R-:W-:-:S05]  /*9b80*/  LEA R2, R3, R2, 0x18 ;  /* 0x0000000203027211 */ /* 0x001fca00078ec0ff */
[----:B------:R-:W-:-:S04]  /*9b90*/  VIADD R2, R2, 0x28 ;  /* 0x0000002802027836 */ /* 0x000fc80000000000 */
[C---:B------:R-:W-:Y:S02]  /*9ba0*/  IMAD R9, R7.reuse, 0x8, R2 ;  /* 0x0000000807097824 */ /* 0x040fe400078e0202 */
[----:B------:R-:W-:Y:S02]  /*9bb0*/  VIADD R7, R7, 0x1 ;  /* 0x0000000107077836 */ /* 0x000fe40000000000 */
[----:B------:R-:W0:Y:S03]  /*9bc0*/  SYNCS.PHASECHK.TRANS64.TRYWAIT P0, [R9+URZ], R4 ;  /* 0x00000004090075a7 */ /* 0x000e26000800017f */
[----:B------:R-:W-:-:S04]  /*9bd0*/  ISETP.NE.AND P1, PT, R7, 0x5, PT ;  /* 0x000000050700780c */ /* 0x000fc80003f25270 */
[----:B------:R-:W-:Y:S02]  /*9be0*/  SEL R3, RZ, 0x1, P1 ;  /* 0x00000001ff037807 */ /* 0x000fe40000800000 */
[----:B------:R-:W-:Y:S02]  /*9bf0*/  SEL R7, R7, RZ, P1 ;  /* 0x000000ff07077207 */ /* 0x000fe40000800000 */
[----:B------:R-:W-:-:S03]  /*9c00*/  LOP3.LUT R6, R0, R3, RZ, 0x3c, !PT ;  /* 0x0000000300067212 */ /* 0x000fc600078e3cff */
[----:B------:R-:W-:Y:S01]  /*9c10*/  IMAD R8, R7, 0x8, R2 ;  /* 0x0000000807087824 */ /* 0x000fe200078e0202 */
[----:B------:R-:W-:Y:S01]  /*9c20*/  SHF.L.U32 R5, R6, 0x1f, RZ ;  /* 0x0000001f06057819 */ /* 0x000fe200000006ff */
[----:B0-----:R-:W-:Y:S06]  /*9c30*/  @!P0 BRA `(.L_x_316) ;  /* 0x00000004002c8947 */ /* 0x001fec0003800000 */
.L_x_330:
[----:B------:R-:W1:Y:S01]  /*9c40*/  SYNCS.PHASECHK.TRANS64.TRYWAIT P0, [R8+URZ], R5 ;  /* 0x00000005080075a7 */ /* 0x000e62000800017f */
[----:B------:R-:W-:-:S05]  /*9c50*/  VIADD R0, R7, 0x1 ;  /* 0x0000000107007836 */ /* 0x000fca0000000000 */
[----:B------:R-:W-:-:S04]  /*9c60*/  ISETP.NE.AND P1, PT, R0, 0x5, PT ;  /* 0x000000050000780c */ /* 0x000fc80003f25270 */
[----:B------:R-:W-:Y:S02]  /*9c70*/  SEL R3, RZ, 0x1, P1 ;  /* 0x00000001ff037807 */ /* 0x000fe40000800000 */
[----:B------:R-:W-:Y:S02]  /*9c80*/  SEL R7, R0, RZ, P1 ;  /* 0x000000ff00077207 */ /* 0x000fe40000800000 */
[----:B------:R-:W-:-:S03]  /*9c90*/  LOP3.LUT R6, R6, R3, RZ, 0x3c, !PT ;  /* 0x0000000306067212 */ /* 0x000fc600078e3cff */
[----:B0-----:R-:W-:Y:S01]  /*9ca0*/  IMAD R9, R7, 0x8, R2 ;  /* 0x0000000807097824 */ /* 0x001fe200078e0202 */
[----:B------:R-:W-:Y:S01]  /*9cb0*/  SHF.L.U32 R4, R6, 0x1f, RZ ;  /* 0x0000001f06047819 */ /* 0x000fe200000006ff */
[----:B-1----:R-:W-:Y:S06]  /*9cc0*/  @!P0 BRA `(.L_x_317) ;  /* 0x00000004001c8947 */ /* 0x002fec0003800000 */
.L_x_331:
[----:B------:R-:W1:Y:S01]  /*9cd0*/  SYNCS.PHASECHK.TRANS64.TRYWAIT P0, [R9+URZ], R4 ;  /* 0x00000004090075a7 */ /* 0x000e62000800017f */
[----:B------:R-:W-:-:S05]  /*9ce0*/  VIADD R0, R7, 0x1 ;  /* 0x0000000107007836 */ /* 0x000fca0000000000 */
[----:B------:R-:W-:-:S04]  /*9cf0*/  ISETP.NE.AND P1, PT, R0, 0x5, PT ;  /* 0x000000050000780c */ /* 0x000fc80003f25270 */
[----:B------:R-:W-:Y:S02]  /*9d00*/  SEL R3, RZ, 0x1, P1 ;  /* 0x00000001ff037807 */ /* 0x000fe40000800000 */
[----:B------:R-:W-:Y:S02]  /*9d10*/  SEL R7, R0, RZ, P1 ;  /* 0x000000ff00077207 */ /* 0x000fe40000800000 */
[----:B------:R-:W-:-:S03]  /*9d20*/  LOP3.LUT R11, R6, R3, RZ, 0x3c, !PT ;  /* 0x00000003060b7212 */ /* 0x000fc600078e3cff */
[----:B------:R-:W-:Y:S01]  /*9d30*/  IMAD R6, R7, 0x8, R2 ;  /* 0x0000000807067824 */ /* 0x000fe200078e0202 */
[----:B0-----:R-:W-:Y:S01]  /*9d40*/  SHF.L.U32 R5, R11, 0x1f, RZ ;  /* 0x0000001f0b057819 */ /* 0x001fe200000006ff */
[----:B-1----:R-:W-:Y:S06]  /*9d50*/  @!P0 BRA `(.L_x_318) ;  /* 0x00000004000c8947 */ /* 0x002fec0003800000 */
.L_x_332:
[----:B------:R-:W1:Y:S01]  /*9d60*/  SYNCS.PHASECHK.TRANS64.TRYWAIT P0, [R6+URZ], R5 ;  /* 0x00000005060075a7 */ /* 0x000e62000800017f */
[----:B------:R-:W-:-:S05]  /*9d70*/  VIADD R0, R7, 0x1 ;  /* 0x0000000107007836 */ /* 0x000fca0000000000 */
[----:B------:R-:W-:-:S04]  /*9d80*/  ISETP.NE.AND P1, PT, R0, 0x5, PT ;  /* 0x000000050000780c */ /* 0x000fc80003f25270 */
[----:B0-----:R-:W-:Y:S02]  /*9d90*/  SEL R4, RZ, 0x1, P1 ;  /* 0x00000001ff047807 */ /* 0x001fe40000800000 */
[----:B------:R-:W-:Y:S02]  /*9da0*/  SEL R3, R0, RZ, P1 ;  /* 0x000000ff00037207 */ /* 0x000fe40000800000 */
[----:B------:R-:W-:Y:S01]  /*9db0*/  LOP3.LUT R0, R11, R4, RZ, 0x3c, !PT ;  /* 0x000000040b007212 */ /* 0x000fe200078e3cff */
[----:B-1----:R-:W-:Y:S06]  /*9dc0*/  @!P0 BRA `(.L_x_319) ;  /* 0x0000000400048947 */ /* 0x002fec0003800000 */
.L_x_333:
[----:B------:R-:W-:Y:S01]  /*9dd0*/  IMAD R3, R3, 0x8, R2 ;  /* 0x0000000803037824 */ /* 0x000fe200078e0202 */
[----:B------:R-:W-:-:S07]  /*9de0*/  SHF.L.U32 R0, R0, 0x1f, RZ ;  /* 0x0000001f00007819 */ /* 0x000fce00000006ff */
.L_x_320:
[----:B-1----:R1:W2:Y:S02]  /*9df0*/  SYNCS.PHASECHK.TRANS64.TRYWAIT P0, [R3+URZ], R0 ;  /* 0x00000000030075a7 */ /* 0x0022a4000800017f */
[----:B--2---:R-:W-:Y:S05]  /*9e00*/  @!P0 NANOSLEEP.SYNCS 0x989680 ;  /* 0x009896800000895d */ /* 0x004fea0003900000 */
[----:B------:R-:W2:Y:S02]  /*9e10*/  @!P0 SYNCS.PHASECHK.TRANS64 P0, [R3+URZ], R0 ;  /* 0x00000000030085a7 */ /* 0x000ea4000800007f */
[----:B--2---:R-:W-:Y:S05]  /*9e20*/  @!P0 BRA `(.L_x_320) ;  /* 0xfffffffc00f08947 */ /* 0x004fea000383ffff */
.L_x_314:
[----:B------:R-:W-:Y:S05]  /*9e30*/  BSYNC B0 ;  /* 0x0000000000007941 */ /* 0x000fea0003800000 */
.L_x_313:
[----:B------:R-:W-:Y:S05]  /*9e40*/  EXIT ;  /* 0x000000000000794d */ /* 0x000fea0003800000 */
.L_x_19:
[----:B-1----:R1:W2:Y:S02]  /*9e50*/  SYNCS.PHASECHK.TRANS64.TRYWAIT P0, [R161+URZ], R0 ;  /* 0x00000000a10075a7 */ /* 0x0022a4000800017f */
[----:B--2---:R-:W-:Y:S05]  /*9e60*/  @!P0 NANOSLEEP.SYNCS 0x989680 ;  /* 0x009896800000895d */ /* 0x004fea0003900000 */
[----:B------:R-:W2:Y:S02]  /*9e70*/  @!P0 SYNCS.PHASECHK.TRANS64 P0, [R161+URZ], R0 ;  /* 0x00000000a10085a7 */ /* 0x000ea4000800007f */
[----:B--2---:R-:W-:Y:S05]  /*9e80*/  @!P0 BRA `(.L_x_19) ;  /* 0xfffffffc00f08947 */ /* 0x004fea000383ffff */
[----:B------:R-:W-:Y:S05]  /*9e90*/  BRA `(.L_x_321) ;  /* 0xffffff7800147947 */ /* 0x000fea000383ffff */
.L_x_24:
[----:B--2---:R2:W3:Y:S02]  /*9ea0*/  SYNCS.PHASECHK.TRANS64.TRYWAIT P1, [R3+URZ], R0 ;  /* 0x00000000030075a7 */ /* 0x0044e4000802017f */
[----:B---3--:R-:W-:Y:S05]  /*9eb0*/  @!P1 NANOSLEEP.SYNCS 0x989680 ;  /* 0x009896800000995d */ /* 0x008fea0003900000 */
[----:B------:R-:W3:Y:S02]  /*9ec0*/  @!P1 SYNCS.PHASECHK.TRANS64 P1, [R3+URZ], R0 ;  /* 0x00000000030095a7 */ /* 0x000ee4000802007f */
[----:B---3--:R-:W-:Y:S05]  /*9ed0*/  @!P1 BRA `(.L_x_24) ;  /* 0xfffffffc00f09947 */ /* 0x008fea000383ffff */
[----:B------:R-:W-:Y:S05]  /*9ee0*/  BRA `(.L_x_23) ;  /* 0xffffff7800847947 */ /* 0x000fea000383ffff */
.L_x_29:
[----:B--2---:R-:W-:-:S04]  /*9ef0*/  IMAD.U32 R5, RZ, RZ, UR4 ;  /* 0x00000004ff057e24 */ /* 0x004fc8000f8e00ff */
[----:B------:R2:W3:Y:S03]  /*9f00*/  SYNCS.PHASECHK.TRANS64.TRYWAIT P1, [R5+URZ], R4 ;  /* 0x00000004050075a7 */ /* 0x0004e6000802017f */
[----:B---3--:R-:W-:Y:S05]  /*9f10*/  @!P1 NANOSLEEP.SYNCS 0x989680 ;  /* 0x009896800000995d */ /* 0x008fea0003900000 */
[----:B------:R-:W3:Y:S02]  /*9f20*/  @!P1 SYNCS.PHASECHK.TRANS64 P1, [R5+URZ], R4 ;  /* 0x00000004050095a7 */ /* 0x000ee4000802007f */
[----:B---3--:R-:W-:Y:S05]  /*9f30*/  @!P1 BRA `(.L_x_29) ;  /* 0xfffffffc00ec9947 */ /* 0x008fea000383ffff */
[----:B------:R-:W-:Y:S05]  /*9f40*/  BRA `(.L_x_28) ;  /* 0xffffff7c00547947 */ /* 0x000fea000383ffff */
.L_x_35:
[----:B-1----:R1:W2:Y:S02]  /*9f50*/  SYNCS.PHASECHK.TRANS64.TRYWAIT P0, [R161+URZ+0x10], R0 ;  /* 0x00001000a10075a7 */ /* 0x0022a4000800017f */
[----:B--2---:R-:W-:Y:S05]  /*9f60*/  @!P0 NANOSLEEP.SYNCS 0x989680 ;  /* 0x009896800000895d */ /* 0x004fea0003900000 */
[----:B------:R-:W2:Y:S02]  /*9f70*/  @!P0 SYNCS.PHASECHK.TRANS64 P0, [R161+URZ+0x10], R0 ;  /* 0x00001000a10085a7 */ /* 0x000ea4000800007f */
[----:B--2---:R-:W-:Y:S05]  /*9f80*/  @!P0 BRA `(.L_x_35) ;  /* 0xfffffffc00f08947 */ /* 0x004fea000383ffff */
[----:B------:R-:W-:Y:S05]  /*9f90*/  BRA `(.L_x_322) ;  /* 0xffffff8000a07947 */ /* 0x000fea000383ffff */
.L_x_300:
[----:B------:R-:W-:Y:S01]  /*9fa0*/  BSSY B1, `(.L_x_323) ;  /* 0x0000006000017945 */ /* 0x000fe20003800000 */
[----:B------:R-:W-:-:S07]  /*9fb0*/  IMAD.MOV.U32 R15, RZ, RZ, -0x1 ;  /* 0xffffffffff0f7424 */ /* 0x000fce00078e00ff */
[----:B-----5:R-:W-:Y:S05]  /*9fc0*/  WARPSYNC.COLLECTIVE R15, `(.L_x_324) ;  /* 0x000000000f0c7348 */ /* 0x020fea0003c00000 */
[----:B------:R-:W-:Y:S02]  /*9fd0*/  ELECT P6, UR62, PT ;  /* 0x00000000003e782f */ /* 0x000fe400038c0000 */
[----:B------:R-:W-:Y:S01]  /*9fe0*/  MOV R14, UR62 ;  /* 0x0000003e000e7c02 */ /* 0x000fe20008000f00 */
[----:B-----5:R-:W-:Y:S10]  /*9ff0*/  ENDCOLLECTIVE ;  /* 0x000000000000791b */ /* 0x020ff40003800000 */
.L_x_324:
[----:B------:R-:W-:Y:S05]  /*a000*/  BSYNC B1 ;  /* 0x0000000000017941 */ /* 0x000fea0003800000 */
.L_x_323:
[----:B------:R-:W-:Y:S05]  /*a010*/  BRA `(.L_x_325) ;  /* 0xffffffec00d47947 */ /* 0x000fea000383ffff */
.L_x_303:
[----:B0-----:R0:W1:Y:S02]  /*a020*/  SYNCS.PHASECHK.TRANS64.TRYWAIT P1, [R10+URZ+0x28], R5 ;  /* 0x000028050a0075a7 */ /* 0x001064000802017f */
[----:B-1----:R-:W-:Y:S05]  /*a030*/  @!P1 NANOSLEEP.SYNCS 0x989680 ;  /* 0x009896800000995d */ /* 0x002fea0003900000 */
[----:B------:R-:W1:Y:S02]  /*a040*/  @!P1 SYNCS.PHASECHK.TRANS64 P1, [R10+URZ+0x28], R5 ;  /* 0x000028050a0095a7 */ /* 0x000e64000802007f */
[----:B-1----:R-:W-:Y:S05]  /*a050*/  @!P1 BRA `(.L_x_303) ;  /* 0xfffffffc00f09947 */ /* 0x002fea000383ffff */
[----:B------:R-:W-:Y:S05]  /*a060*/  BRA `(.L_x_326) ;  /* 0xfffffff0000c7947 */ /* 0x000fea000383ffff */
.L_x_312:
[----:B------:R-:W-:Y:S01]  /*a070*/  BSSY B0, `(.L_x_327) ;  /* 0x0000006000007945 */ /* 0x000fe20003800000 */
[----:B------:R-:W-:-:S07]  /*a080*/  IMAD.MOV.U32 R15, RZ, RZ, -0x1 ;  /* 0xffffffffff0f7424 */ /* 0x000fce00078e00ff */
[----:B-----5:R-:W-:Y:S05]  /*a090*/  WARPSYNC.COLLECTIVE R15, `(.L_x_328) ;  /* 0x000000000f0c7348 */ /* 0x020fea0003c00000 */
[----:B------:R-:W-:Y:S02]  /*a0a0*/  ELECT P6, UR62, PT ;  /* 0x00000000003e782f */ /* 0x000fe400038c0000 */
[----:B------:R-:W-:Y:S01]  /*a0b0*/  MOV R14, UR62 ;  /* 0x0000003e000e7c02 */ /* 0x000fe20008000f00 */
[----:B-----5:R-:W-:Y:S10]  /*a0c0*/  ENDCOLLECTIVE ;  /* 0x000000000000791b */ /* 0x020ff40003800000 */
.L_x_328:
[----:B------:R-:W-:Y:S05]  /*a0d0*/  BSYNC B0 ;  /* 0x0000000000007941 */ /* 0x000fea0003800000 */
.L_x_327:
[----:B------:R-:W-:Y:S05]  /*a0e0*/  BRA `(.L_x_329) ;  /* 0xfffffff800807947 */ /* 0x000fea000383ffff */
.L_x_316:
[----:B0-----:R0:W1:Y:S02]  /*a0f0*/  SYNCS.PHASECHK.TRANS64.TRYWAIT P0, [R9+URZ], R4 ;  /* 0x00000004090075a7 */ /* 0x001064000800017f */
[----:B-1----:R-:W-:Y:S05]  /*a100*/  @!P0 NANOSLEEP.SYNCS 0x989680 ;  /* 0x009896800000895d */ /* 0x002fea0003900000 */
[----:B------:R-:W1:Y:S02]  /*a110*/  @!P0 SYNCS.PHASECHK.TRANS64 P0, [R9+URZ], R4 ;  /* 0x00000004090085a7 */ /* 0x000e64000800007f */
[----:B-1----:R-:W-:Y:S05]  /*a120*/  @!P0 BRA `(.L_x_316) ;  /* 0xfffffffc00f08947 */ /* 0x002fea000383ffff */
[----:B------:R-:W-:Y:S05]  /*a130*/  BRA `(.L_x_330) ;  /* 0xfffffff800c07947 */ /* 0x000fea000383ffff */
.L_x_317:
[----:B0-----:R0:W1:Y:S02]  /*a140*/  SYNCS.PHASECHK.TRANS64.TRYWAIT P0, [R8+URZ], R5 ;  /* 0x00000005080075a7 */ /* 0x001064000800017f */
[----:B-1----:R-:W-:Y:S05]  /*a150*/  @!P0 NANOSLEEP.SYNCS 0x989680 ;  /* 0x009896800000895d */ /* 0x002fea0003900000 */
[----:B------:R-:W1:Y:S02]  /*a160*/  @!P0 SYNCS.PHASECHK.TRANS64 P0, [R8+URZ], R5 ;  /* 0x00000005080085a7 */ /* 0x000e64000800007f */
[----:B-1----:R-:W-:Y:S05]  /*a170*/  @!P0 BRA `(.L_x_317) ;  /* 0xfffffffc00f08947 */ /* 0x002fea000383ffff */
[----:B------:R-:W-:Y:S05]  /*a180*/  BRA `(.L_x_331) ;  /* 0xfffffff800d07947 */ /* 0x000fea000383ffff */
.L_x_318:
[----:B0-----:R0:W1:Y:S02]  /*a190*/  SYNCS.PHASECHK.TRANS64.TRYWAIT P0, [R9+URZ], R4 ;  /* 0x00000004090075a7 */ /* 0x001064000800017f */
[----:B-1----:R-:W-:Y:S05]  /*a1a0*/  @!P0 NANOSLEEP.SYNCS 0x989680 ;  /* 0x009896800000895d */ /* 0x002fea0003900000 */
[----:B------:R-:W1:Y:S02]  /*a1b0*/  @!P0 SYNCS.PHASECHK.TRANS64 P0, [R9+URZ], R4 ;  /* 0x00000004090085a7 */ /* 0x000e64000800007f */
[----:B-1----:R-:W-:Y:S05]  /*a1c0*/  @!P0 BRA `(.L_x_318) ;  /* 0xfffffffc00f08947 */ /* 0x002fea000383ffff */
[----:B------:R-:W-:Y:S05]  /*a1d0*/  BRA `(.L_x_332) ;  /* 0xfffffff800e07947 */ /* 0x000fea000383ffff */
.L_x_319:
[----:B0-----:R0:W1:Y:S02]  /*a1e0*/  SYNCS.PHASECHK.TRANS64.TRYWAIT P0, [R6+URZ], R5 ;  /* 0x00000005060075a7 */ /* 0x001064000800017f */
[----:B-1----:R-:W-:Y:S05]  /*a1f0*/  @!P0 NANOSLEEP.SYNCS 0x989680 ;  /* 0x009896800000895d */ /* 0x002fea0003900000 */
[----:B------:R-:W1:Y:S02]  /*a200*/  @!P0 SYNCS.PHASECHK.TRANS64 P0, [R6+URZ], R5 ;  /* 0x00000005060085a7 */ /* 0x000e64000800007f */
[----:B-1----:R-:W-:Y:S05]  /*a210*/  @!P0 BRA `(.L_x_319) ;  /* 0xfffffffc00f08947 */ /* 0x002fea000383ffff */
[----:B------:R-:W-:Y:S05]  /*a220*/  BRA `(.L_x_333) ;  /* 0xfffffff800e87947 */ /* 0x000fea000383ffff */
.L_x_334:
[----:B------:R-:W-:-:S00]  /*a230*/  BRA `(.L_x_334) ;  /* 0xfffffffc00fc7947 */ /* 0x000fc0000383ffff */
[----:B------:R-:W-:-:S00]  /*a240*/  NOP ;  /* 0x0000000000007918 */ /* 0x000fc00000000000 */
        /* <DEDUP_REMOVED lines=11> */
.L_x_335:


//--------------------- .nv.global.init           --------------------------
	.section	.nv.global.init,"aw",@progbits
.nv.global.init:
	.type		$str$22,@object
	.size		$str$22,($str$23 - $str$22)
$str$22:
        /*0000*/ 	.byte	0x6b, 0x5f, 0x74, 0x69, 0x6c, 0x65, 0x5f, 0x63, 0x6f, 0x75, 0x6e, 0x74, 0x20, 0x3e, 0x3d, 0x20
        /*0010*/ 	.byte	0x31, 0x00
	.type		$str$23,@object
	.size		$str$23,(__unnamed_1 - $str$23)
$str$23:
        /*0012*/ 	.byte	0x2f, 0x74, 0x6d, 0x70, 0x2f, 0x63, 0x75, 0x74, 0x6c, 0x61, 0x73, 0x73, 0x5f, 0x73, 0x77, 0x65
        /*0022*/ 	.byte	0x65, 0x70, 0x5f, 0x73, 0x72, 0x63, 0x2f, 0x69, 0x6e, 0x63, 0x6c, 0x75, 0x64, 0x65, 0x2f, 0x63
        /*0032*/ 	.byte	0x75, 0x74, 0x6c, 0x61, 0x73, 0x73, 0x2f, 0x67, 0x65, 0x6d, 0x6d, 0x2f, 0x63, 0x6f, 0x6c, 0x6c
        /*0042*/ 	.byte	0x65, 0x63, 0x74, 0x69, 0x76, 0x65, 0x2f, 0x73, 0x6d, 0x39, 0x30, 0x5f, 0x6d, 0x6d, 0x61, 0x5f
        /*0052*/ 	.byte	0x74, 0x6d, 0x61, 0x5f, 0x67, 0x6d, 0x6d, 0x61, 0x5f, 0x73, 0x73, 0x5f, 0x77, 0x61, 0x72, 0x70
        /*0062*/ 	.byte	0x73, 0x70, 0x65, 0x63, 0x69, 0x61, 0x6c, 0x69, 0x7a, 0x65, 0x64, 0x2e, 0x68, 0x70, 0x70, 0x00
	.type		__unnamed_1,@object
	.size		__unnamed_1,(.L_0 - __unnamed_1)
__unnamed_1:
        /*0072*/ 	.byte	0x76, 0x6f, 0x69, 0x64, 0x20, 0x63, 0x75, 0x74, 0x6c, 0x61, 0x73, 0x73, 0x3a, 0x3a, 0x67, 0x65
        /* <DEDUP_REMOVED lines=173> */
        /*0b52*/ 	.byte	0x69, 0x74, 0x79, 0x5d, 0x00
.L_0:


//--------------------- .nv.shared._ZN7cutlass13device_kernelINS_4gemm6kernel13GemmUniversalIN4cute5tupleIJiiiiEEENS1_10collective13CollectiveMmaINS1_34MainloopSm90TmaGmmaWarpSpecializedILi5ENS5_IJNS4_1CILi2EEESB_NSA_ILi1EEEEEENS1_32KernelTmaWarpSpecializedPingpongEEENS5_IJNSA_ILi64EEENSA_ILi256EEENSA_ILi128EEEEEEaNS5_IJlSC_lEEEaSK_NS4_8TiledMMAINS4_8MMA_AtomIJNS4_4SM904GMMA27MMA_64x256x32_S32S8S8_SS_TNEEEENS4_6LayoutINS5_IJSC_SC_SC_EEENS5_IJNSA_ILi0EEEST_ST_EEEEENS5_IJNS4_10UnderscoreESW_SW_EEEEENS4_23SM90_TMA_LOAD_MULTICASTENS4_14ComposedLayoutINS4_7SwizzleILi3ELi4ELi3EEENS4_18smem_ptr_flag_bitsILi8EEENSR_INS5_IJNSA_ILi8EEESI_EEENS5_IJSI_SC_EEEEEEEvNS4_8identityESZ_S19_vS1A_EENS_8epilogue10collective6detail29Sm90TmaWarpSpecializedAdapterINS1D_15DefaultEpilogueIaSK_SK_NS1C_6thread17LinearCombinationIaLi1EiiLNS1H_9ScaleType4KindE0ELNS_15FloatRoundStyleE2EaEENS1_15EpilogueDefaultEEEEEvvEEEEvNT_6ParamsE --------------------------
	.section	.nv.shared._ZN7cutlass13device_kernelINS_4gemm6kernel13GemmUniversalIN4cute5tupleIJiiiiEEENS1_10collective13CollectiveMmaINS1_34MainloopSm90TmaGmmaWarpSpecializedILi5ENS5_IJNS4_1CILi2EEESB_NSA_ILi1EEEEEENS1_32KernelTmaWarpSpecializedPingpongEEENS5_IJNSA_ILi64EEENSA_ILi256EEENSA_ILi128EEEEEEaNS5_IJlSC_lEEEaSK_NS4_8TiledMMAINS4_8MMA_AtomIJNS4_4SM904GMMA27MMA_64x256x32_S32S8S8_SS_TNEEEENS4_6LayoutINS5_IJSC_SC_SC_EEENS5_IJNSA_ILi0EEEST_ST_EEEEENS5_IJNS4_10UnderscoreESW_SW_EEEEENS4_23SM90_TMA_LOAD_MULTICASTENS4_14ComposedLayoutINS4_7SwizzleILi3ELi4ELi3EEENS4_18smem_ptr_flag_bitsILi8EEENSR_INS5_IJNSA_ILi8EEESI_EEENS5_IJSI_SC_EEEEEEEvNS4_8identityESZ_S19_vS1A_EENS_8epilogue10collective6detail29Sm90TmaWarpSpecializedAdapterINS1D_15DefaultEpilogueIaSK_SK_NS1C_6thread17LinearCombinationIaLi1EiiLNS1H_9ScaleType4KindE0ELNS_15FloatRoundStyleE2EaEENS1_15EpilogueDefaultEEEEEvvEEEEvNT_6ParamsE,"aw",@nobits
	.sectionflags	@""
	.align	16
	.zero		1024


//--------------------- .nv.shared.reserved.0     --------------------------
	.section	.nv.shared.reserved.0,"aw",@nobits
	.weak		__nv_reservedSMEM_offset_0_alias
	.size		__nv_reservedSMEM_offset_0_alias, 0, 0
	.other		__nv_reservedSMEM_offset_0_alias,@"STO_CUDA_RESERVED_SHARED STV_DEFAULT"
__nv_reservedSMEM_offset_0_alias:
	.zero		0


//--------------------- .nv.global                --------------------------
	.section	.nv.global,"aw",@nobits
.nv.global:
	.type		_ZN39_INTERNAL_3347e567_4_k_cu_7a62933e_50214cute1_E,@object
	.size		_ZN39_INTERNAL_3347e567_4_k_cu_7a62933e_50214cute1_E,(_ZN39_INTERNAL_3347e567_4_k_cu_7a62933e_50214cuda3std3__45__cpo6cbeginE - _ZN39_INTERNAL_3347e567_4_k_cu_7a62933e_50214cute1_E)
_ZN39_INTERNAL_3347e567_4_k_cu_7a62933e_50214cute1_E:
	.zero		1
	.type		_ZN39_INTERNAL_3347e567_4_k_cu_7a62933e_50214cuda3std3__45__cpo6cbeginE,@object
	.size		_ZN39_INTERNAL_3347e567_4_k_cu_7a62933e_50214cuda3std3__45__cpo6cbeginE,(_ZN39_INTERNAL_3347e567_4_k_cu_7a62933e_50214cuda3std3__48in_placeE - _ZN39_INTERNAL_3347e567_4_k_cu_7a62933e_50214cuda3std3__45__cpo6cbeginE)
_ZN39_INTERNAL_3347e567_4_k_cu_7a62933e_50214cuda3std3__45__cpo6cbeginE:
	.zero		1
	.type		_ZN39_INTERNAL_3347e567_4_k_cu_7a62933e_50214cuda3std3__48in_placeE,@object
	.size		_ZN39_INTERNAL_3347e567_4_k_cu_7a62933e_50214cuda3std3__48in_placeE,(_ZN39_INTERNAL_3347e567_4_k_cu_7a62933e_50214cuda3std6ranges3__45__cpo9iter_moveE - _ZN39_INTERNAL_3347e567_4_k_cu_7a62933e_50214cuda3std3__48in_placeE)
_ZN39_INTERNAL_3347e567_4_k_cu_7a62933e_50214cuda3std3__48in_placeE:
	.zero		1
	.type		_ZN39_INTERNAL_3347e567_4_k_cu_7a62933e_50214cuda3std6ranges3__45__cpo9iter_moveE,@object
	.size		_ZN39_INTERNAL_3347e567_4_k_cu_7a62933e_50214cuda3std6ranges3__45__cpo9iter_moveE,(_ZN39_INTERNAL_3347e567_4_k_cu_7a62933e_50214cuda3std3__45__cpo5beginE - _ZN39_INTERNAL_3347e567_4_k_cu_7a62933e_50214cuda3std6ranges3__45__cpo9iter_moveE)
_ZN39_INTERNAL_3347e567_4_k_cu_7a62933e_50214cuda3std6ranges3__45__cpo9iter_moveE:
	.zero		1
	.type		_ZN39_INTERNAL_3347e567_4_k_cu_7a62933e_50214cuda3std3__45__cpo5beginE,@object
	.size		_ZN39_INTERNAL_3347e567_4_k_cu_7a62933e_50214cuda3std3__45__cpo5beginE,(_ZN39_INTERNAL_3347e567_4_k_cu_7a62933e_50214cuda3std3__441_GLOBAL__N__3347e567_4_k_cu_7a62933e_50216ignoreE - _ZN39_INTERNAL_3347e567_4_k_cu_7a62933e_50214cuda3std3__45__cpo5beginE)
_ZN39_INTERNAL_3347e567_4_k_cu_7a62933e_50214cuda3std3__45__cpo5beginE:
	.zero		1
	.type		_ZN39_INTERNAL_3347e567_4_k_cu_7a62933e_50214cuda3std3__441_GLOBAL__N__3347e567_4_k_cu_7a62933e_50216ignoreE,@object
	.size		_ZN39_INTERNAL_3347e567_4_k_cu_7a62933e_50214cuda3std3__441_GLOBAL__N__3347e567_4_k_cu_7a62933e_50216ignoreE,(_ZN39_INTERNAL_3347e567_4_k_cu_7a62933e_50214cute7productE - _ZN39_INTERNAL_3347e567_4_k_cu_7a62933e_50214cuda3std3__441_GLOBAL__N__3347e567_4_k_cu_7a62933e_50216ignoreE)
_ZN39_INTERNAL_3347e567_4_k_cu_7a62933e_50214cuda3std3__441_GLOBAL__N__3347e567_4_k_cu_7a62933e_50216ignoreE:
	.zero		1
	.type		_ZN39_INTERNAL_3347e567_4_k_cu_7a62933e_50214cute7productE,@object
	.size		_ZN39_INTERNAL_3347e567_4_k_cu_7a62933e_50214cute7productE,(_ZN39_INTERNAL_3347e567_4_k_cu_7a62933e_50214cuda3std3__45__cpo3endE - _ZN39_INTERNAL_3347e567_4_k_cu_7a62933e_50214cute7productE)
_ZN39_INTERNAL_3347e567_4_k_cu_7a62933e_50214cute7productE:
	.zero		1
	.type		_ZN39_INTERNAL_3347e567_4_k_cu_7a62933e_50214cuda3std3__45__cpo3endE,@object
	.size		_ZN39_INTERNAL_3347e567_4_k_cu_7a62933e_50214cuda3std3__45__cpo3endE,(_ZN39_INTERNAL_3347e567_4_k_cu_7a62933e_50214cuda3std3__419piecewise_constructE - _ZN39_INTERNAL_3347e567_4_k_cu_7a62933e_50214cuda3std3__45__cpo3endE)
_ZN39_INTERNAL_3347e567_4_k_cu_7a62933e_50214cuda3std3__45__cpo3endE:
	.zero		1
	.type		_ZN39_INTERNAL_3347e567_4_k_cu_7a62933e_50214cuda3std3__419piecewise_constructE,@object
	.size		_ZN39_INTERNAL_3347e567_4_k_cu_7a62933e_50214cuda3std3__419piecewise_constructE,(_ZN39_INTERNAL_3347e567_4_k_cu_7a62933e_50214cuda3std3__45__cpo4cendE - _ZN39_INTERNAL_3347e567_4_k_cu_7a62933e_50214cuda3std3__419piecewise_constructE)
_ZN39_INTERNAL_3347e567_4_k_cu_7a62933e_50214cuda3std3__419piecewise_constructE:
	.zero		1
	.type		_ZN39_INTERNAL_3347e567_4_k_cu_7a62933e_50214cuda3std3__45__cpo4cendE,@object
	.size		_ZN39_INTERNAL_3347e567_4_k_cu_7a62933e_50214cuda3std3__45__cpo4cendE,(_ZN39_INTERNAL_3347e567_4_k_cu_7a62933e_50214cuda3std6ranges3__45__cpo4swapE - _ZN39_INTERNAL_3347e567_4_k_cu_7a62933e_50214cuda3std3__45__cpo4cendE)
_ZN39_INTERNAL_3347e567_4_k_cu_7a62933e_50214cuda3std3__45__cpo4cendE:
	.zero		1
	.type		_ZN39_INTERNAL_3347e567_4_k_cu_7a62933e_50214cuda3std6ranges3__45__cpo4swapE,@object
	.size		_ZN39_INTERNAL_3347e567_4_k_cu_7a62933e_50214cuda3std6ranges3__45__cpo4swapE,(.L_8 - _ZN39_INTERNAL_3347e567_4_k_cu_7a62933e_50214cuda3std6ranges3__45__cpo4swapE)
_ZN39_INTERNAL_3347e567_4_k_cu_7a62933e_50214cuda3std6ranges3__45__cpo4swapE:
	.zero		1
.L_8:


//--------------------- .nv.constant0._ZN7cutlass13device_kernelINS_4gemm6kernel13GemmUniversalIN4cute5tupleIJiiiiEEENS1_10collective13CollectiveMmaINS1_34MainloopSm90TmaGmmaWarpSpecializedILi5ENS5_IJNS4_1CILi2EEESB_NSA_ILi1EEEEEENS1_32KernelTmaWarpSpecializedPingpongEEENS5_IJNSA_ILi64EEENSA_ILi256EEENSA_ILi128EEEEEEaNS5_IJlSC_lEEEaSK_NS4_8TiledMMAINS4_8MMA_AtomIJNS4_4SM904GMMA27MMA_64x256x32_S32S8S8_SS_TNEEEENS4_6LayoutINS5_IJSC_SC_SC_EEENS5_IJNSA_ILi0EEEST_ST_EEEEENS5_IJNS4_10UnderscoreESW_SW_EEEEENS4_23SM90_TMA_LOAD_MULTICASTENS4_14ComposedLayoutINS4_7SwizzleILi3ELi4ELi3EEENS4_18smem_ptr_flag_bitsILi8EEENSR_INS5_IJNSA_ILi8EEESI_EEENS5_IJSI_SC_EEEEEEEvNS4_8identityESZ_S19_vS1A_EENS_8epilogue10collective6detail29Sm90TmaWarpSpecializedAdapterINS1D_15DefaultEpilogueIaSK_SK_NS1C_6thread17LinearCombinationIaLi1EiiLNS1H_9ScaleType4KindE0ELNS_15FloatRoundStyleE2EaEENS1_15EpilogueDefaultEEEEEvvEEEEvNT_6ParamsE --------------------------
	.section	.nv.constant0._ZN7cutlass13device_kernelINS_4gemm6kernel13GemmUniversalIN4cute5tupleIJiiiiEEENS1_10collective13CollectiveMmaINS1_34MainloopSm90TmaGmmaWarpSpecializedILi5ENS5_IJNS4_1CILi2EEESB_NSA_ILi1EEEEEENS1_32KernelTmaWarpSpecializedPingpongEEENS5_IJNSA_ILi64EEENSA_ILi256EEENSA_ILi128EEEEEEaNS5_IJlSC_lEEEaSK_NS4_8TiledMMAINS4_8MMA_AtomIJNS4_4SM904GMMA27MMA_64x256x32_S32S8S8_SS_TNEEEENS4_6LayoutINS5_IJSC_SC_SC_EEENS5_IJNSA_ILi0EEEST_ST_EEEEENS5_IJNS4_10UnderscoreESW_SW_EEEEENS4_23SM90_TMA_LOAD_MULTICASTENS4_14ComposedLayoutINS4_7SwizzleILi3ELi4ELi3EEENS4_18smem_ptr_flag_bitsILi8EEENSR_INS5_IJNSA_ILi8EEESI_EEENS5_IJSI_SC_EEEEEEEvNS4_8identityESZ_S19_vS1A_EENS_8epilogue10collective6detail29Sm90TmaWarpSpecializedAdapterINS1D_15DefaultEpilogueIaSK_SK_NS1C_6thread17LinearCombinationIaLi1EiiLNS1H_9ScaleType4KindE0ELNS_15FloatRoundStyleE2EaEENS1_15EpilogueDefaultEEEEEvvEEEEvNT_6ParamsE,"a",@progbits
	.sectionflags	@""
	.align	4
.nv.constant0._ZN7cutlass13device_kernelINS_4gemm6kernel13GemmUniversalIN4cute5tupleIJiiiiEEENS1_10collective13CollectiveMmaINS1_34MainloopSm90TmaGmmaWarpSpecializedILi5ENS5_IJNS4_1CILi2EEESB_NSA_ILi1EEEEEENS1_32KernelTmaWarpSpecializedPingpongEEENS5_IJNSA_ILi64EEENSA_ILi256EEENSA_ILi128EEEEEEaNS5_IJlSC_lEEEaSK_NS4_8TiledMMAINS4_8MMA_AtomIJNS4_4SM904GMMA27MMA_64x256x32_S32S8S8_SS_TNEEEENS4_6LayoutINS5_IJSC_SC_SC_EEENS5_IJNSA_ILi0EEEST_ST_EEEEENS5_IJNS4_10UnderscoreESW_SW_EEEEENS4_23SM90_TMA_LOAD_MULTICASTENS4_14ComposedLayoutINS4_7SwizzleILi3ELi4ELi3EEENS4_18smem_ptr_flag_bitsILi8EEENSR_INS5_IJNSA_ILi8EEESI_EEENS5_IJSI_SC_EEEEEEEvNS4_8identityESZ_S19_vS1A_EENS_8epilogue10collective6detail29Sm90TmaWarpSpecializedAdapterINS1D_15DefaultEpilogueIaSK_SK_NS1C_6thread17LinearCombinationIaLi1EiiLNS1H_9ScaleType4KindE0ELNS_15FloatRoundStyleE2EaEENS1_15EpilogueDefaultEEEEEvvEEEEvNT_6ParamsE:
	.zero		1664


//--------------------- SYMBOLS --------------------------

	.type		.nv.reservedSmem.offset0,@object
	.size		.nv.reservedSmem.offset0,0x4
	.type		__assertfail,@function
